// auto-generated by cutlass_sweep.conv — config: {"arch": "sm_100", "cluster_m": 2, "cluster_n": 1, "conv_kind": "wgrad", "dtype": "bf16", "ndim": 2, "tile_k": 32, "tile_m": 64, "tile_n": 64}
#include "cutlass/cutlass.h"
#include "cute/tensor.hpp"
#include "cutlass/kernel_hardware_info.hpp"
#include "cutlass/conv/convolution.h"
#include "cutlass/conv/dispatch_policy.hpp"
#include "cutlass/conv/collective/collective_builder.hpp"
#include "cutlass/conv/kernel/conv_universal.hpp"
#include "cutlass/conv/device/conv_universal_adapter.hpp"
#include "cutlass/epilogue/collective/collective_builder.hpp"

using namespace cute;
using Elem = cutlass::bfloat16_t;
using Acc  = float;
using LayoutAB = cutlass::layout::TensorNHWC;
using LayoutC  = cutlass::layout::TensorKCSR;
constexpr auto ConvOp = cutlass::conv::Operator::kWgrad;
using TileShape    = Shape<_64, Shape<_64>, Shape<_32>>;
using ClusterShape = Shape<_2, _1, _1>;

using CollectiveEpilogue = typename cutlass::epilogue::collective::CollectiveBuilder<
    cutlass::arch::Sm100, cutlass::arch::OpClassTensorOp,
    TileShape, ClusterShape,
    cutlass::epilogue::collective::EpilogueTileAuto,
    Acc, Acc,
    Elem, LayoutC, 128 / cutlass::sizeof_bits<Elem>::value,
    Elem, LayoutC, 128 / cutlass::sizeof_bits<Elem>::value,
    cutlass::epilogue::collective::EpilogueScheduleAuto
  >::CollectiveOp;

using CollectiveMainloop = typename cutlass::conv::collective::CollectiveBuilder<
    cutlass::arch::Sm100, cutlass::arch::OpClassTensorOp, ConvOp,
    Elem, LayoutAB, 128 / cutlass::sizeof_bits<Elem>::value,
    Elem, LayoutAB, 128 / cutlass::sizeof_bits<Elem>::value,
    Acc,
    TileShape, ClusterShape,
    cutlass::conv::collective::StageCountAutoCarveout<
        static_cast<int>(sizeof(typename CollectiveEpilogue::SharedStorage))>,
    cutlass::conv::collective::KernelScheduleAuto
  >::CollectiveOp;

using ProblemShape = cutlass::conv::ConvProblemShape<
    ConvOp, CollectiveMainloop::DispatchPolicy::NumSpatialDimensions>;
using ConvKernel = cutlass::conv::kernel::ConvUniversal<
    ProblemShape, CollectiveMainloop, CollectiveEpilogue>;
using Conv = cutlass::conv::device::ConvUniversalAdapter<ConvKernel>;

auto* _anchor = &cutlass::device_kernel<ConvKernel>;


// ===== COMPILED SASS (sm_100a) =====

	.target	sm_100a

	.elftype	@"ET_EXEC"


//--------------------- .note.nv.tkinfo           --------------------------
	.section	.note.nv.tkinfo,"",@"SHT_NOTE"
	.sectionflags	@"SHF_NOTE_NV_TKINFO"
	.tkinfo
        /*0018*/ 	.word	0x00000002
        /*0030*/ 	.string	""
        /*0030*/ 	.string	"ptxas"
        /*0030*/ 	.string	"Cuda compilation tools, release 13.0, V13.0.88"
        /*0030*/ 	.string	"Build cuda_13.0.r13.0/compiler.36424714_0"
        /*0030*/ 	.string	"-arch sm_100a -m 64 "



//--------------------- .note.nv.cuinfo           --------------------------
	.section	.note.nv.cuinfo,"",@"SHT_NOTE"
	.sectionflags	@"SHF_NOTE_NV_CUINFO"
        /*0018*/ 	.short	0x0002
        /*001a*/ 	.short	0x0064
        /*001c*/ 	.short	0x0082
	.zero		2


//--------------------- .nv.info                  --------------------------
	.section	.nv.info,"",@"SHT_CUDA_INFO"
	.align	4


	//----- nvinfo : EIATTR_REGCOUNT
	.align		4
        /*0000*/ 	.byte	0x04, 0x2f
        /*0002*/ 	.short	(.L_19 - .L_18)
	.align		4
.L_18:
        /*0004*/ 	.word	index@(_ZN7cutlass13device_kernelINS_4conv6kernel13ConvUniversalINS1_16ConvProblemShapeILNS1_8OperatorE2ELi2EEENS1_10collective14CollectiveConvINS1_47MainloopSm100TmaUmmaWarpSpecializedImplicitGemmILS5_2ELi26ELi2ELi1ELi2EN4cute5tupleIJNSA_1CILi2EEENSC_ILi1EEESE_EEEEENSB_IJNSC_ILi64EEENSB_IJSH_EEENSB_IJNSC_ILi32EEEEEEEEENS_10bfloat16_tESM_NSA_8TiledMMAINSA_8MMA_AtomIJNSA_20SM100_MMA_F16BF16_SSISM_SM_fLi64ELi64ELNSA_4UMMA5MajorE1ELSR_1ELNSQ_7ScaleInE0ELSS_0EEEEEENSA_6LayoutINSB_IJSE_SE_SE_EEENSB_IJNSC_ILi0EEESX_SX_EEEEENSB_IJNSA_10UnderscoreES10_S10_EEEEENS7_6detail27Sm100ImplicitGemmTileTraitsINSA_13SM90_TMA_LOADENSA_14ComposedLayoutINSA_7SwizzleILi3ELi4ELi3EEENSA_18smem_ptr_flag_bitsILi16EEENSV_INSB_IJSH_NSC_ILi8EEEEEENSB_IJSE_SH_EEEEEEEvEENS14_INSA_30SM90_TMA_LOAD_IM2COL_MULTICASTES1F_vEEEENS_8epilogue10collective18CollectiveEpilogueINS1K_23Sm100TmaWarpSpecializedILi3ELi2ELi16ELb1ELb0EEEJSL_NSB_IJNSV_ISH_SE_EENSV_ISJ_SE_EEEEESM_NSB_IJlNSB_IJSE_llEEESX_EEESM_S1T_NS1K_6fusion15FusionCallbacksIS1O_NS1U_17LinearCombinationISM_fSM_fLNS_15FloatRoundStyleE2EEESL_S1R_JEEENSA_5SM1004TMEM4LOAD26SM100_TMEM_LOAD_16dp256b4xES15_NS16_INS17_ILi2ELi4ELi3EEES1A_NSV_INSB_IJS1B_SJ_EEENSB_IJSJ_SE_EEEEEEENSA_17SM75_U32x4_LDSM_NENSA_14SM90_TMA_STOREES28_NSA_17SM90_U32x4_STSM_NENSA_39AutoVectorizingCopyWithAssumedAlignmentILi128EEEEEEvvEEEEvNT_6ParamsE)
        /*0008*/ 	.word	0x0000005d


	//----- nvinfo : EIATTR_FRAME_SIZE
	.align		4
.L_19:
        /*000c*/ 	.byte	0x04, 0x11
        /*000e*/ 	.short	(.L_21 - .L_20)
	.align		4
.L_20:
        /*0010*/ 	.word	index@($__internal_2_$__cuda_sm10x_tcgen05_guardrail_trap_unallocated_columns_being_dealloced)
        /*0014*/ 	.word	0x00000008


	//----- nvinfo : EIATTR_FRAME_SIZE
	.align		4
.L_21:
        /*0018*/ 	.byte	0x04, 0x11
        /*001a*/ 	.short	(.L_23 - .L_22)
	.align		4
.L_22:
        /*001c*/ 	.word	index@($__internal_1_$__cuda_sm10x_tcgen05_guardrail_trap_phase_invalid_during_alloc)
        /*0020*/ 	.word	0x00000008


	//----- nvinfo : EIATTR_FRAME_SIZE
	.align		4
.L_23:
        /*0024*/ 	.byte	0x04, 0x11
        /*0026*/ 	.short	(.L_25 - .L_24)
	.align		4
.L_24:
        /*0028*/ 	.word	index@($__internal_0_$__cuda_sm10x_tcgen05_guardrail_trap_col_being_dealloced_not_returned_by_alloc)
        /*002c*/ 	.word	0x00000008


	//----- nvinfo : EIATTR_FRAME_SIZE
	.align		4
.L_25:
        /*0030*/ 	.byte	0x04, 0x11
        /*0032*/ 	.short	(.L_27 - .L_26)
	.align		4
.L_26:
        /*0034*/ 	.word	index@(_ZN7cutlass13device_kernelINS_4conv6kernel13ConvUniversalINS1_16ConvProblemShapeILNS1_8OperatorE2ELi2EEENS1_10collective14CollectiveConvINS1_47MainloopSm100TmaUmmaWarpSpecializedImplicitGemmILS5_2ELi26ELi2ELi1ELi2EN4cute5tupleIJNSA_1CILi2EEENSC_ILi1EEESE_EEEEENSB_IJNSC_ILi64EEENSB_IJSH_EEENSB_IJNSC_ILi32EEEEEEEEENS_10bfloat16_tESM_NSA_8TiledMMAINSA_8MMA_AtomIJNSA_20SM100_MMA_F16BF16_SSISM_SM_fLi64ELi64ELNSA_4UMMA5MajorE1ELSR_1ELNSQ_7ScaleInE0ELSS_0EEEEEENSA_6LayoutINSB_IJSE_SE_SE_EEENSB_IJNSC_ILi0EEESX_SX_EEEEENSB_IJNSA_10UnderscoreES10_S10_EEEEENS7_6detail27Sm100ImplicitGemmTileTraitsINSA_13SM90_TMA_LOADENSA_14ComposedLayoutINSA_7SwizzleILi3ELi4ELi3EEENSA_18smem_ptr_flag_bitsILi16EEENSV_INSB_IJSH_NSC_ILi8EEEEEENSB_IJSE_SH_EEEEEEEvEENS14_INSA_30SM90_TMA_LOAD_IM2COL_MULTICASTES1F_vEEEENS_8epilogue10collective18CollectiveEpilogueINS1K_23Sm100TmaWarpSpecializedILi3ELi2ELi16ELb1ELb0EEEJSL_NSB_IJNSV_ISH_SE_EENSV_ISJ_SE_EEEEESM_NSB_IJlNSB_IJSE_llEEESX_EEESM_S1T_NS1K_6fusion15FusionCallbacksIS1O_NS1U_17LinearCombinationISM_fSM_fLNS_15FloatRoundStyleE2EEESL_S1R_JEEENSA_5SM1004TMEM4LOAD26SM100_TMEM_LOAD_16dp256b4xES15_NS16_INS17_ILi2ELi4ELi3EEES1A_NSV_INSB_IJS1B_SJ_EEENSB_IJSJ_SE_EEEEEEENSA_17SM75_U32x4_LDSM_NENSA_14SM90_TMA_STOREES28_NSA_17SM90_U32x4_STSM_NENSA_39AutoVectorizingCopyWithAssumedAlignmentILi128EEEEEEvvEEEEvNT_6ParamsE)
        /*0038*/ 	.word	0x00000008


	//----- nvinfo : EIATTR_MIN_STACK_SIZE
	.align		4
.L_27:
        /*003c*/ 	.byte	0x04, 0x12
        /*003e*/ 	.short	(.L_29 - .L_28)
	.align		4
.L_28:
        /*0040*/ 	.word	index@(_ZN7cutlass13device_kernelINS_4conv6kernel13ConvUniversalINS1_16ConvProblemShapeILNS1_8OperatorE2ELi2EEENS1_10collective14CollectiveConvINS1_47MainloopSm100TmaUmmaWarpSpecializedImplicitGemmILS5_2ELi26ELi2ELi1ELi2EN4cute5tupleIJNSA_1CILi2EEENSC_ILi1EEESE_EEEEENSB_IJNSC_ILi64EEENSB_IJSH_EEENSB_IJNSC_ILi32EEEEEEEEENS_10bfloat16_tESM_NSA_8TiledMMAINSA_8MMA_AtomIJNSA_20SM100_MMA_F16BF16_SSISM_SM_fLi64ELi64ELNSA_4UMMA5MajorE1ELSR_1ELNSQ_7ScaleInE0ELSS_0EEEEEENSA_6LayoutINSB_IJSE_SE_SE_EEENSB_IJNSC_ILi0EEESX_SX_EEEEENSB_IJNSA_10UnderscoreES10_S10_EEEEENS7_6detail27Sm100ImplicitGemmTileTraitsINSA_13SM90_TMA_LOADENSA_14ComposedLayoutINSA_7SwizzleILi3ELi4ELi3EEENSA_18smem_ptr_flag_bitsILi16EEENSV_INSB_IJSH_NSC_ILi8EEEEEENSB_IJSE_SH_EEEEEEEvEENS14_INSA_30SM90_TMA_LOAD_IM2COL_MULTICASTES1F_vEEEENS_8epilogue10collective18CollectiveEpilogueINS1K_23Sm100TmaWarpSpecializedILi3ELi2ELi16ELb1ELb0EEEJSL_NSB_IJNSV_ISH_SE_EENSV_ISJ_SE_EEEEESM_NSB_IJlNSB_IJSE_llEEESX_EEESM_S1T_NS1K_6fusion15FusionCallbacksIS1O_NS1U_17LinearCombinationISM_fSM_fLNS_15FloatRoundStyleE2EEESL_S1R_JEEENSA_5SM1004TMEM4LOAD26SM100_TMEM_LOAD_16dp256b4xES15_NS16_INS17_ILi2ELi4ELi3EEES1A_NSV_INSB_IJS1B_SJ_EEENSB_IJSJ_SE_EEEEEEENSA_17SM75_U32x4_LDSM_NENSA_14SM90_TMA_STOREES28_NSA_17SM90_U32x4_STSM_NENSA_39AutoVectorizingCopyWithAssumedAlignmentILi128EEEEEEvvEEEEvNT_6ParamsE)
        /*0044*/ 	.word	0x00000008
.L_29:


//--------------------- .nv.compat                --------------------------
	.section	.nv.compat,"",@"SHT_CUDA_COMPAT_INFO"
	.align	4
        /*0000*/ 	.byte	0x02, 0x09, 0x01, 0x00, 0x02, 0x02, 0x02, 0x00, 0x02, 0x05, 0x05, 0x00, 0x03, 0x07, 0x01, 0x01
        /*0010*/ 	.byte	0x02, 0x03, 0x01, 0x00, 0x02, 0x06, 0x01, 0x00, 0x04, 0x0b, 0x08, 0x00, 0x09, 0x00, 0x00, 0x00
        /*0020*/ 	.byte	0x00, 0x00, 0x00, 0x00


//--------------------- .nv.info._ZN7cutlass13device_kernelINS_4conv6kernel13ConvUniversalINS1_16ConvProblemShapeILNS1_8OperatorE2ELi2EEENS1_10collective14CollectiveConvINS1_47MainloopSm100TmaUmmaWarpSpecializedImplicitGemmILS5_2ELi26ELi2ELi1ELi2EN4cute5tupleIJNSA_1CILi2EEENSC_ILi1EEESE_EEEEENSB_IJNSC_ILi64EEENSB_IJSH_EEENSB_IJNSC_ILi32EEEEEEEEENS_10bfloat16_tESM_NSA_8TiledMMAINSA_8MMA_AtomIJNSA_20SM100_MMA_F16BF16_SSISM_SM_fLi64ELi64ELNSA_4UMMA5MajorE1ELSR_1ELNSQ_7ScaleInE0ELSS_0EEEEEENSA_6LayoutINSB_IJSE_SE_SE_EEENSB_IJNSC_ILi0EEESX_SX_EEEEENSB_IJNSA_10UnderscoreES10_S10_EEEEENS7_6detail27Sm100ImplicitGemmTileTraitsINSA_13SM90_TMA_LOADENSA_14ComposedLayoutINSA_7SwizzleILi3ELi4ELi3EEENSA_18smem_ptr_flag_bitsILi16EEENSV_INSB_IJSH_NSC_ILi8EEEEEENSB_IJSE_SH_EEEEEEEvEENS14_INSA_30SM90_TMA_LOAD_IM2COL_MULTICASTES1F_vEEEENS_8epilogue10collective18CollectiveEpilogueINS1K_23Sm100TmaWarpSpecializedILi3ELi2ELi16ELb1ELb0EEEJSL_NSB_IJNSV_ISH_SE_EENSV_ISJ_SE_EEEEESM_NSB_IJlNSB_IJSE_llEEESX_EEESM_S1T_NS1K_6fusion15FusionCallbacksIS1O_NS1U_17LinearCombinationISM_fSM_fLNS_15FloatRoundStyleE2EEESL_S1R_JEEENSA_5SM1004TMEM4LOAD26SM100_TMEM_LOAD_16dp256b4xES15_NS16_INS17_ILi2ELi4ELi3EEES1A_NSV_INSB_IJS1B_SJ_EEENSB_IJSJ_SE_EEEEEEENSA_17SM75_U32x4_LDSM_NENSA_14SM90_TMA_STOREES28_NSA_17SM90_U32x4_STSM_NENSA_39AutoVectorizingCopyWithAssumedAlignmentILi128EEEEEEvvEEEEvNT_6ParamsE --------------------------
	.section	.nv.info._ZN7cutlass13device_kernelINS_4conv6kernel13ConvUniversalINS1_16ConvProblemShapeILNS1_8OperatorE2ELi2EEENS1_10collective14CollectiveConvINS1_47MainloopSm100TmaUmmaWarpSpecializedImplicitGemmILS5_2ELi26ELi2ELi1ELi2EN4cute5tupleIJNSA_1CILi2EEENSC_ILi1EEESE_EEEEENSB_IJNSC_ILi64EEENSB_IJSH_EEENSB_IJNSC_ILi32EEEEEEEEENS_10bfloat16_tESM_NSA_8TiledMMAINSA_8MMA_AtomIJNSA_20SM100_MMA_F16BF16_SSISM_SM_fLi64ELi64ELNSA_4UMMA5MajorE1ELSR_1ELNSQ_7ScaleInE0ELSS_0EEEEEENSA_6LayoutINSB_IJSE_SE_SE_EEENSB_IJNSC_ILi0EEESX_SX_EEEEENSB_IJNSA_10UnderscoreES10_S10_EEEEENS7_6detail27Sm100ImplicitGemmTileTraitsINSA_13SM90_TMA_LOADENSA_14ComposedLayoutINSA_7SwizzleILi3ELi4ELi3EEENSA_18smem_ptr_flag_bitsILi16EEENSV_INSB_IJSH_NSC_ILi8EEEEEENSB_IJSE_SH_EEEEEEEvEENS14_INSA_30SM90_TMA_LOAD_IM2COL_MULTICASTES1F_vEEEENS_8epilogue10collective18CollectiveEpilogueINS1K_23Sm100TmaWarpSpecializedILi3ELi2ELi16ELb1ELb0EEEJSL_NSB_IJNSV_ISH_SE_EENSV_ISJ_SE_EEEEESM_NSB_IJlNSB_IJSE_llEEESX_EEESM_S1T_NS1K_6fusion15FusionCallbacksIS1O_NS1U_17LinearCombinationISM_fSM_fLNS_15FloatRoundStyleE2EEESL_S1R_JEEENSA_5SM1004TMEM4LOAD26SM100_TMEM_LOAD_16dp256b4xES15_NS16_INS17_ILi2ELi4ELi3EEES1A_NSV_INSB_IJS1B_SJ_EEENSB_IJSJ_SE_EEEEEEENSA_17SM75_U32x4_LDSM_NENSA_14SM90_TMA_STOREES28_NSA_17SM90_U32x4_STSM_NENSA_39AutoVectorizingCopyWithAssumedAlignmentILi128EEEEEEvvEEEEvNT_6ParamsE,"",@"SHT_CUDA_INFO"
	.sectionflags	@""
	.align	4


	//----- nvinfo : EIATTR_CUDA_API_VERSION
	.align		4
        /*0000*/ 	.byte	0x04, 0x37
        /*0002*/ 	.short	(.L_31 - .L_30)
.L_30:
        /*0004*/ 	.word	0x00000082


	//----- nvinfo : EIATTR_KPARAM_INFO
	.align		4
.L_31:
        /*0008*/ 	.byte	0x04, 0x17
        /*000a*/ 	.short	(.L_33 - .L_32)
.L_32:
        /*000c*/ 	.word	0x00000000
        /*0010*/ 	.short	0x0000
        /*0012*/ 	.short	0x0000
        /*0014*/ 	.byte	0x00, 0xf0, 0x01, 0x20


	//----- nvinfo : EIATTR_AT_ENTRY_FRAGMENTS
	.align		4
.L_33:
        /*0018*/ 	.byte	0x04, 0x4f
        /*001a*/ 	.short	(.L_35 - .L_34)


	//   ....[0]....
.L_34:
        /*001c*/ 	.word	0x00000006


	//----- nvinfo : EIATTR_RESERVED_SMEM_USED
	.align		4
.L_35:
        /*0020*/ 	.byte	0x01, 0x41
	.zero		2


	//----- nvinfo : EIATTR_SPARSE_MMA_MASK
	.align		4
        /*0024*/ 	.byte	0x03, 0x50
        /*0026*/ 	.short	0x0000


	//----- nvinfo : EIATTR_TCGEN05_1CTA_USED
	.align		4
        /*0028*/ 	.byte	0x01, 0x51
	.zero		2


	//----- nvinfo : EIATTR_MAXREG_COUNT
	.align		4
        /*002c*/ 	.byte	0x03, 0x1b
        /*002e*/ 	.short	0x00ff


	//----- nvinfo : EIATTR_NUM_BARRIERS
	.align		4
        /*0030*/ 	.byte	0x02, 0x4c
        /*0032*/ 	.byte	0x07
	.zero		1


	//----- nvinfo : EIATTR_EXTERNS
	.align		4
        /*0034*/ 	.byte	0x04, 0x0f
        /*0036*/ 	.short	(.L_37 - .L_36)


	//   ....[0]....
	.align		4
.L_36:
        /*0038*/ 	.word	index@(__assertfail)


	//----- nvinfo : EIATTR_MERCURY_ISA_VERSION
	.align		4
.L_37:
        /*003c*/ 	.byte	0x03, 0x5f
        /*003e*/ 	.short	0x0101


	//----- nvinfo : EIATTR_INT_WARP_WIDE_INSTR_OFFSETS
	.align		4
        /*0040*/ 	.byte	0x04, 0x31
        /*0042*/ 	.short	(.L_39 - .L_38)


	//   ....[0]....
.L_38:
        /*0044*/ 	.word	0x00004a20


	//   ....[1]....
        /*0048*/ 	.word	0x00004a40


	//   ....[2]....
        /*004c*/ 	.word	0x00004a70


	//   ....[3]....
        /*0050*/ 	.word	0x00005500


	//   ....[4]....
        /*0054*/ 	.word	0x00005790


	//   ....[5]....
        /*0058*/ 	.word	0x000057b0


	//   ....[6]....
        /*005c*/ 	.word	0x00005a50


	//   ....[7]....
        /*0060*/ 	.word	0x00005b80


	//   ....[8]....
        /*0064*/ 	.word	0x000068e0


	//----- nvinfo : EIATTR_COOP_GROUP_MASK_REGIDS
	.align		4
.L_39:
        /*0068*/ 	.byte	0x04, 0x29
        /*006a*/ 	.short	(.L_41 - .L_40)


	//   ....[0]....
.L_40:
        /*006c*/ 	.word	0xffffffff


	//   ....[1]....
        /*0070*/ 	.word	0xffffffff


	//   ....[2]....
        /*0074*/ 	.word	0xffffffff


	//   ....[3]....
        /*0078*/ 	.word	0xffffffff


	//   ....[4]....
        /*007c*/ 	.word	0xffffffff


	//   ....[5]....
        /*0080*/ 	.word	0xffffffff


	//   ....[6]....
        /*0084*/ 	.word	0xffffffff


	//   ....[7]....
        /*0088*/ 	.word	0xffffffff


	//   ....[8]....
        /*008c*/ 	.word	0xffffffff


	//   ....[9]....
        /*0090*/ 	.word	0xffffffff


	//   ....[10]....
        /*0094*/ 	.word	0xffffffff


	//   ....[11]....
        /*0098*/ 	.word	0xffffffff


	//   ....[12]....
        /*009c*/ 	.word	0xffffffff


	//----- nvinfo : EIATTR_COOP_GROUP_INSTR_OFFSETS
	.align		4
.L_41:
        /*00a0*/ 	.byte	0x04, 0x28
        /*00a2*/ 	.short	(.L_43 - .L_42)


	//   ....[0]....
.L_42:
        /*00a4*/ 	.word	0x000000a0


	//   ....[1]....
        /*00a8*/ 	.word	0x000004e0


	//   ....[2]....
        /*00ac*/ 	.word	0x00000960


	//   ....[3]....
        /*00b0*/ 	.word	0x00000ae0


	//   ....[4]....
        /*00b4*/ 	.word	0x00000be0


	//   ....[5]....
        /*00b8*/ 	.word	0x00000d30


	//   ....[6]....
        /*00bc*/ 	.word	0x00000f30


	//   ....[7]....
        /*00c0*/ 	.word	0x00002730


	//   ....[8]....
        /*00c4*/ 	.word	0x00003e60


	//   ....[9]....
        /*00c8*/ 	.word	0x00004070


	//   ....[10]....
        /*00cc*/ 	.word	0x000040a0


	//   ....[11]....
        /*00d0*/ 	.word	0x00004900


	//   ....[12]....
        /*00d4*/ 	.word	0x00004b40


	//----- nvinfo : EIATTR_VRC_CTA_INIT_COUNT
	.align		4
.L_43:
        /*00d8*/ 	.byte	0x02, 0x4a
        /*00da*/ 	.byte	0x80
	.zero		1


	//----- nvinfo : EIATTR_SYSCALL_OFFSETS
	.align		4
        /*00dc*/ 	.byte	0x04, 0x46
        /*00de*/ 	.short	(.L_45 - .L_44)


	//   ....[0]....
.L_44:
        /*00e0*/ 	.word	0x00006b50


	//   ....[1]....
        /*00e4*/ 	.word	0x00006c40


	//   ....[2]....
        /*00e8*/ 	.word	0x00007390


	//   ....[3]....
        /*00ec*/ 	.word	0x00007cd0


	//----- nvinfo : EIATTR_MBARRIER_INSTR_OFFSETS
	.align		4
.L_45:
        /*00f0*/ 	.byte	0x04, 0x39
        /*00f2*/ 	.short	(.L_47 - .L_46)


	//   ....[0]....
.L_46:
        /*00f4*/ 	.word	0x00000600
        /*00f8*/ 	.word	0x000000ff
        /*00fc*/ 	.word	0x00000000
        /*0100*/ 	.short	0x0100
        /*0102*/ 	.byte	0x07
	.zero		1


	//   ....[1]....
        /*0104*/ 	.word	0x00000610
        /*0108*/ 	.word	0x000000ff
        /*010c*/ 	.word	0x000000d0
        /*0110*/ 	.short	0x0100
        /*0112*/ 	.byte	0x07
	.zero		1


	//   ....[2]....
        /*0114*/ 	.word	0x00000620
        /*0118*/ 	.word	0x000000ff
        /*011c*/ 	.word	0x00000008
        /*0120*/ 	.short	0x0100
        /*0122*/ 	.byte	0x07
	.zero		1


	//   ....[3]....
        /*0124*/ 	.word	0x00000630
        /*0128*/ 	.word	0x000000ff
        /*012c*/ 	.word	0x000000d8
        /*0130*/ 	.short	0x0100
        /*0132*/ 	.byte	0x07
	.zero		1


	//   ....[4]....
        /*0134*/ 	.word	0x00000640
        /*0138*/ 	.word	0x000000ff
        /*013c*/ 	.word	0x00000010
        /*0140*/ 	.short	0x0100
        /*0142*/ 	.byte	0x07
	.zero		1


	//   ....[5]....
        /*0144*/ 	.word	0x00000650
        /*0148*/ 	.word	0x000000ff
        /*014c*/ 	.word	0x000000e0
        /*0150*/ 	.short	0x0100
        /*0152*/ 	.byte	0x07
	.zero		1


	//   ....[6]....
        /*0154*/ 	.word	0x00000660
        /*0158*/ 	.word	0x000000ff
        /*015c*/ 	.word	0x00000018
        /*0160*/ 	.short	0x0100
        /*0162*/ 	.byte	0x07
	.zero		1


	//   ....[7]....
        /*0164*/ 	.word	0x00000670
        /*0168*/ 	.word	0x000000ff
        /*016c*/ 	.word	0x000000e8
        /*0170*/ 	.short	0x0100
        /*0172*/ 	.byte	0x07
	.zero		1


	//   ....[8]....
        /*0174*/ 	.word	0x00000680
        /*0178*/ 	.word	0x000000ff
        /*017c*/ 	.word	0x00000020
        /*0180*/ 	.short	0x0100
        /*0182*/ 	.byte	0x07
	.zero		1


	//   ....[9]....
        /*0184*/ 	.word	0x00000690
        /*0188*/ 	.word	0x000000ff
        /*018c*/ 	.word	0x000000f0
        /*0190*/ 	.short	0x0100
        /*0192*/ 	.byte	0x07
	.zero		1


	//   ....[10]....
        /*0194*/ 	.word	0x000006a0
        /*0198*/ 	.word	0x000000ff
        /*019c*/ 	.word	0x00000028
        /*01a0*/ 	.short	0x0100
        /*01a2*/ 	.byte	0x07
	.zero		1


	//   ....[11]....
        /*01a4*/ 	.word	0x000006b0
        /*01a8*/ 	.word	0x000000ff
        /*01ac*/ 	.word	0x000000f8
        /*01b0*/ 	.short	0x0100
        /*01b2*/ 	.byte	0x07
	.zero		1


	//   ....[12]....
        /*01b4*/ 	.word	0x000006c0
        /*01b8*/ 	.word	0x000000ff
        /*01bc*/ 	.word	0x00000030
        /*01c0*/ 	.short	0x0100
        /*01c2*/ 	.byte	0x07
	.zero		1


	//   ....[13]....
        /*01c4*/ 	.word	0x000006d0
        /*01c8*/ 	.word	0x000000ff
        /*01cc*/ 	.word	0x00000100
        /*01d0*/ 	.short	0x0100
        /*01d2*/ 	.byte	0x07
	.zero		1


	//   ....[14]....
        /*01d4*/ 	.word	0x000006e0
        /*01d8*/ 	.word	0x000000ff
        /*01dc*/ 	.word	0x00000038
        /*01e0*/ 	.short	0x0100
        /*01e2*/ 	.byte	0x07
	.zero		1


	//   ....[15]....
        /*01e4*/ 	.word	0x000006f0
        /*01e8*/ 	.word	0x000000ff
        /*01ec*/ 	.word	0x00000108
        /*01f0*/ 	.short	0x0100
        /*01f2*/ 	.byte	0x07
	.zero		1


	//   ....[16]....
        /*01f4*/ 	.word	0x00000700
        /*01f8*/ 	.word	0x000000ff
        /*01fc*/ 	.word	0x00000040
        /*0200*/ 	.short	0x0100
        /*0202*/ 	.byte	0x07
	.zero		1


	//   ....[17]....
        /*0204*/ 	.word	0x00000710
        /*0208*/ 	.word	0x000000ff
        /*020c*/ 	.word	0x00000110
        /*0210*/ 	.short	0x0100
        /*0212*/ 	.byte	0x07
	.zero		1


	//   ....[18]....
        /*0214*/ 	.word	0x00000720
        /*0218*/ 	.word	0x000000ff
        /*021c*/ 	.word	0x00000048
        /*0220*/ 	.short	0x0100
        /*0222*/ 	.byte	0x07
	.zero		1


	//   ....[19]....
        /*0224*/ 	.word	0x00000730
        /*0228*/ 	.word	0x000000ff
        /*022c*/ 	.word	0x00000118
        /*0230*/ 	.short	0x0100
        /*0232*/ 	.byte	0x07
	.zero		1


	//   ....[20]....
        /*0234*/ 	.word	0x00000740
        /*0238*/ 	.word	0x000000ff
        /*023c*/ 	.word	0x00000050
        /*0240*/ 	.short	0x0100
        /*0242*/ 	.byte	0x07
	.zero		1


	//   ....[21]....
        /*0244*/ 	.word	0x00000750
        /*0248*/ 	.word	0x000000ff
        /*024c*/ 	.word	0x00000120
        /*0250*/ 	.short	0x0100
        /*0252*/ 	.byte	0x07
	.zero		1


	//   ....[22]....
        /*0254*/ 	.word	0x00000760
        /*0258*/ 	.word	0x000000ff
        /*025c*/ 	.word	0x00000058
        /*0260*/ 	.short	0x0100
        /*0262*/ 	.byte	0x07
	.zero		1


	//   ....[23]....
        /*0264*/ 	.word	0x00000770
        /*0268*/ 	.word	0x000000ff
        /*026c*/ 	.word	0x00000128
        /*0270*/ 	.short	0x0100
        /*0272*/ 	.byte	0x07
	.zero		1


	//   ....[24]....
        /*0274*/ 	.word	0x00000780
        /*0278*/ 	.word	0x000000ff
        /*027c*/ 	.word	0x00000060
        /*0280*/ 	.short	0x0100
        /*0282*/ 	.byte	0x07
	.zero		1


	//   ....[25]....
        /*0284*/ 	.word	0x00000790
        /*0288*/ 	.word	0x000000ff
        /*028c*/ 	.word	0x00000130
        /*0290*/ 	.short	0x0100
        /*0292*/ 	.byte	0x07
	.zero		1


	//   ....[26]....
        /*0294*/ 	.word	0x000007a0
        /*0298*/ 	.word	0x000000ff
        /*029c*/ 	.word	0x00000068
        /*02a0*/ 	.short	0x0100
        /*02a2*/ 	.byte	0x07
	.zero		1


	//   ....[27]....
        /*02a4*/ 	.word	0x000007b0
        /*02a8*/ 	.word	0x000000ff
        /*02ac*/ 	.word	0x00000138
        /*02b0*/ 	.short	0x0100
        /*02b2*/ 	.byte	0x07
	.zero		1


	//   ....[28]....
        /*02b4*/ 	.word	0x000007c0
        /*02b8*/ 	.word	0x000000ff
        /*02bc*/ 	.word	0x00000070
        /*02c0*/ 	.short	0x0100
        /*02c2*/ 	.byte	0x07
	.zero		1


	//   ....[29]....
        /*02c4*/ 	.word	0x000007d0
        /*02c8*/ 	.word	0x000000ff
        /*02cc*/ 	.word	0x00000140
        /*02d0*/ 	.short	0x0100
        /*02d2*/ 	.byte	0x07
	.zero		1


	//   ....[30]....
        /*02d4*/ 	.word	0x000007e0
        /*02d8*/ 	.word	0x000000ff
        /*02dc*/ 	.word	0x00000078
        /*02e0*/ 	.short	0x0100
        /*02e2*/ 	.byte	0x07
	.zero		1


	//   ....[31]....
        /*02e4*/ 	.word	0x000007f0
        /*02e8*/ 	.word	0x000000ff
        /*02ec*/ 	.word	0x00000148
        /*02f0*/ 	.short	0x0100
        /*02f2*/ 	.byte	0x07
	.zero		1


	//   ....[32]....
        /*02f4*/ 	.word	0x00000800
        /*02f8*/ 	.word	0x000000ff
        /*02fc*/ 	.word	0x00000080
        /*0300*/ 	.short	0x0100
        /*0302*/ 	.byte	0x07
	.zero		1


	//   ....[33]....
        /*0304*/ 	.word	0x00000810
        /*0308*/ 	.word	0x000000ff
        /*030c*/ 	.word	0x00000150
        /*0310*/ 	.short	0x0100
        /*0312*/ 	.byte	0x07
	.zero		1


	//   ....[34]....
        /*0314*/ 	.word	0x00000820
        /*0318*/ 	.word	0x000000ff
        /*031c*/ 	.word	0x00000088
        /*0320*/ 	.short	0x0100
        /*0322*/ 	.byte	0x07
	.zero		1


	//   ....[35]....
        /*0324*/ 	.word	0x00000830
        /*0328*/ 	.word	0x000000ff
        /*032c*/ 	.word	0x00000158
        /*0330*/ 	.short	0x0100
        /*0332*/ 	.byte	0x07
	.zero		1


	//   ....[36]....
        /*0334*/ 	.word	0x00000840
        /*0338*/ 	.word	0x000000ff
        /*033c*/ 	.word	0x00000090
        /*0340*/ 	.short	0x0100
        /*0342*/ 	.byte	0x07
	.zero		1


	//   ....[37]....
        /*0344*/ 	.word	0x00000850
        /*0348*/ 	.word	0x000000ff
        /*034c*/ 	.word	0x00000160
        /*0350*/ 	.short	0x0100
        /*0352*/ 	.byte	0x07
	.zero		1


	//   ....[38]....
        /*0354*/ 	.word	0x00000860
        /*0358*/ 	.word	0x000000ff
        /*035c*/ 	.word	0x00000098
        /*0360*/ 	.short	0x0100
        /*0362*/ 	.byte	0x07
	.zero		1


	//   ....[39]....
        /*0364*/ 	.word	0x00000870
        /*0368*/ 	.word	0x000000ff
        /*036c*/ 	.word	0x00000168
        /*0370*/ 	.short	0x0100
        /*0372*/ 	.byte	0x07
	.zero		1


	//   ....[40]....
        /*0374*/ 	.word	0x00000880
        /*0378*/ 	.word	0x000000ff
        /*037c*/ 	.word	0x000000a0
        /*0380*/ 	.short	0x0100
        /*0382*/ 	.byte	0x07
	.zero		1


	//   ....[41]....
        /*0384*/ 	.word	0x00000890
        /*0388*/ 	.word	0x000000ff
        /*038c*/ 	.word	0x00000170
        /*0390*/ 	.short	0x0100
        /*0392*/ 	.byte	0x07
	.zero		1


	//   ....[42]....
        /*0394*/ 	.word	0x000008a0
        /*0398*/ 	.word	0x000000ff
        /*039c*/ 	.word	0x000000a8
        /*03a0*/ 	.short	0x0100
        /*03a2*/ 	.byte	0x07
	.zero		1


	//   ....[43]....
        /*03a4*/ 	.word	0x000008b0
        /*03a8*/ 	.word	0x000000ff
        /*03ac*/ 	.word	0x00000178
        /*03b0*/ 	.short	0x0100
        /*03b2*/ 	.byte	0x07
	.zero		1


	//   ....[44]....
        /*03b4*/ 	.word	0x000008c0
        /*03b8*/ 	.word	0x000000ff
        /*03bc*/ 	.word	0x000000b0
        /*03c0*/ 	.short	0x0100
        /*03c2*/ 	.byte	0x07
	.zero		1


	//   ....[45]....
        /*03c4*/ 	.word	0x000008d0
        /*03c8*/ 	.word	0x000000ff
        /*03cc*/ 	.word	0x00000180
        /*03d0*/ 	.short	0x0100
        /*03d2*/ 	.byte	0x07
	.zero		1


	//   ....[46]....
        /*03d4*/ 	.word	0x000008e0
        /*03d8*/ 	.word	0x000000ff
        /*03dc*/ 	.word	0x000000b8
        /*03e0*/ 	.short	0x0100
        /*03e2*/ 	.byte	0x07
	.zero		1


	//   ....[47]....
        /*03e4*/ 	.word	0x000008f0
        /*03e8*/ 	.word	0x000000ff
        /*03ec*/ 	.word	0x00000188
        /*03f0*/ 	.short	0x0100
        /*03f2*/ 	.byte	0x07
	.zero		1


	//   ....[48]....
        /*03f4*/ 	.word	0x00000900
        /*03f8*/ 	.word	0x000000ff
        /*03fc*/ 	.word	0x000000c0
        /*0400*/ 	.short	0x0100
        /*0402*/ 	.byte	0x07
	.zero		1


	//   ....[49]....
        /*0404*/ 	.word	0x00000910
        /*0408*/ 	.word	0x000000ff
        /*040c*/ 	.word	0x00000190
        /*0410*/ 	.short	0x0100
        /*0412*/ 	.byte	0x07
	.zero		1


	//   ....[50]....
        /*0414*/ 	.word	0x00000920
        /*0418*/ 	.word	0x000000ff
        /*041c*/ 	.word	0x000000c8
        /*0420*/ 	.short	0x0100
        /*0422*/ 	.byte	0x07
	.zero		1


	//   ....[51]....
        /*0424*/ 	.word	0x00000930
        /*0428*/ 	.word	0x000000ff
        /*042c*/ 	.word	0x00000198
        /*0430*/ 	.short	0x0100
        /*0432*/ 	.byte	0x07
	.zero		1


	//   ....[52]....
        /*0434*/ 	.word	0x00000a70
        /*0438*/ 	.word	0x000000ff
        /*043c*/ 	.word	0x000001a0
        /*0440*/ 	.short	0x0100
        /*0442*/ 	.byte	0x07
	.zero		1


	//   ....[53]....
        /*0444*/ 	.word	0x00000a80
        /*0448*/ 	.word	0x000000ff
        /*044c*/ 	.word	0x000001b8
        /*0450*/ 	.short	0x0100
        /*0452*/ 	.byte	0x07
	.zero		1


	//   ....[54]....
        /*0454*/ 	.word	0x00000a90
        /*0458*/ 	.word	0x000000ff
        /*045c*/ 	.word	0x000001a8
        /*0460*/ 	.short	0x0100
        /*0462*/ 	.byte	0x07
	.zero		1


	//   ....[55]....
        /*0464*/ 	.word	0x00000aa0
        /*0468*/ 	.word	0x000000ff
        /*046c*/ 	.word	0x000001c0
        /*0470*/ 	.short	0x0100
        /*0472*/ 	.byte	0x07
	.zero		1


	//   ....[56]....
        /*0474*/ 	.word	0x00000ab0
        /*0478*/ 	.word	0x000000ff
        /*047c*/ 	.word	0x000001b0
        /*0480*/ 	.short	0x0100
        /*0482*/ 	.byte	0x07
	.zero		1


	//   ....[57]....
        /*0484*/ 	.word	0x00000ac0
        /*0488*/ 	.word	0x000000ff
        /*048c*/ 	.word	0x000001c8
        /*0490*/ 	.short	0x0100
        /*0492*/ 	.byte	0x07
	.zero		1


	//   ....[58]....
        /*0494*/ 	.word	0x00000bb0
        /*0498*/ 	.word	0x000000ff
        /*049c*/ 	.word	0x000001d0
        /*04a0*/ 	.short	0x0100
        /*04a2*/ 	.byte	0x06
	.zero		1


	//   ....[59]....
        /*04a4*/ 	.word	0x00000bc0
        /*04a8*/ 	.word	0x000000ff
        /*04ac*/ 	.word	0x000001d8
        /*04b0*/ 	.short	0x0100
        /*04b2*/ 	.byte	0x06
	.zero		1


	//   ....[60]....
        /*04b4*/ 	.word	0x00000d00
        /*04b8*/ 	.word	0x000000ff
        /*04bc*/ 	.word	0x000001e0
        /*04c0*/ 	.short	0x0100
        /*04c2*/ 	.byte	0x06
	.zero		1


	//   ....[61]....
        /*04c4*/ 	.word	0x00000d10
        /*04c8*/ 	.word	0x000000ff
        /*04cc*/ 	.word	0x000001e8
        /*04d0*/ 	.short	0x0100
        /*04d2*/ 	.byte	0x06
	.zero		1


	//   ....[62]....
        /*04d4*/ 	.word	0x00000e40
        /*04d8*/ 	.word	0x000000ff
        /*04dc*/ 	.word	0x000001f0
        /*04e0*/ 	.short	0x0100
        /*04e2*/ 	.byte	0x07
	.zero		1


	//   ....[63]....
        /*04e4*/ 	.word	0x00000e50
        /*04e8*/ 	.word	0x000000ff
        /*04ec*/ 	.word	0x00000200
        /*04f0*/ 	.short	0x0100
        /*04f2*/ 	.byte	0x07
	.zero		1


	//   ....[64]....
        /*04f4*/ 	.word	0x00000e60
        /*04f8*/ 	.word	0x000000ff
        /*04fc*/ 	.word	0x000001f8
        /*0500*/ 	.short	0x0100
        /*0502*/ 	.byte	0x07
	.zero		1


	//   ....[65]....
        /*0504*/ 	.word	0x00000e70
        /*0508*/ 	.word	0x000000ff
        /*050c*/ 	.word	0x00000208
        /*0510*/ 	.short	0x0100
        /*0512*/ 	.byte	0x07
	.zero		1


	//   ....[66]....
        /*0514*/ 	.word	0x00001ae0
        /*0518*/ 	.word	0x000000ff
        /*051c*/ 	.word	0x000000d0
        /*0520*/ 	.short	0x010a
        /*0522*/ 	.byte	0x04
	.zero		1


	//   ....[67]....
        /*0524*/ 	.word	0x00001dc0
        /*0528*/ 	.word	0x000000ff
        /*052c*/ 	.word	0x000000d0
        /*0530*/ 	.short	0x010a
        /*0532*/ 	.byte	0x1d
	.zero		1


	//   ....[68]....
        /*0534*/ 	.word	0x00001f80
        /*0538*/ 	.word	0x000000ff
        /*053c*/ 	.word	0x000000d0
        /*0540*/ 	.short	0x010a
        /*0542*/ 	.byte	0x11
	.zero		1


	//   ....[69]....
        /*0544*/ 	.word	0x000021d0
        /*0548*/ 	.word	0x000000ff
        /*054c*/ 	.word	0x000001d8
        /*0550*/ 	.short	0x0101
        /*0552*/ 	.byte	0x25
	.zero		1


	//   ....[70]....
        /*0554*/ 	.word	0x000021f0
        /*0558*/ 	.word	0x000000ff
        /*055c*/ 	.word	0x000000d0
        /*0560*/ 	.short	0x010a
        /*0562*/ 	.byte	0x04
	.zero		1


	//   ....[71]....
        /*0564*/ 	.word	0x00002320
        /*0568*/ 	.word	0x000000ff
        /*056c*/ 	.word	0x000000d0
        /*0570*/ 	.short	0x010a
        /*0572*/ 	.byte	0x21
	.zero		1


	//   ....[72]....
        /*0574*/ 	.word	0x000024e0
        /*0578*/ 	.word	0x000000ff
        /*057c*/ 	.word	0x000000d0
        /*0580*/ 	.short	0x010a
        /*0582*/ 	.byte	0x09
	.zero		1


	//   ....[73]....
        /*0584*/ 	.word	0x00002740
        /*0588*/ 	.word	0x000000ff
        /*058c*/ 	.word	0x000001e0
        /*0590*/ 	.short	0x010a
        /*0592*/ 	.byte	0x25
	.zero		1


	//   ....[74]....
        /*0594*/ 	.word	0x00002800
        /*0598*/ 	.word	0x000000ff
        /*059c*/ 	.word	0x00000000
        /*05a0*/ 	.short	0x0101
        /*05a2*/ 	.byte	0x04
	.zero		1


	//   ....[75]....
        /*05a4*/ 	.word	0x00002ce0
        /*05a8*/ 	.word	0x000000ff
        /*05ac*/ 	.word	0x00000000
        /*05b0*/ 	.short	0x010a
        /*05b2*/ 	.byte	0x04
	.zero		1


	//   ....[76]....
        /*05b4*/ 	.word	0x00002d70
        /*05b8*/ 	.word	0x000000ff
        /*05bc*/ 	.word	0x00000000
        /*05c0*/ 	.short	0x010a
        /*05c2*/ 	.byte	0x04
	.zero		1


	//   ....[77]....
        /*05c4*/ 	.word	0x00002e00
        /*05c8*/ 	.word	0x000000ff
        /*05cc*/ 	.word	0x00000000
        /*05d0*/ 	.short	0x010a
        /*05d2*/ 	.byte	0x04
	.zero		1


	//   ....[78]....
        /*05d4*/ 	.word	0x00002e90
        /*05d8*/ 	.word	0x000000ff
        /*05dc*/ 	.word	0x00000000
        /*05e0*/ 	.short	0x010a
        /*05e2*/ 	.byte	0x04
	.zero		1


	//   ....[79]....
        /*05e4*/ 	.word	0x00002f20
        /*05e8*/ 	.word	0x000000ff
        /*05ec*/ 	.word	0x00000000
        /*05f0*/ 	.short	0x010a
        /*05f2*/ 	.byte	0x04
	.zero		1


	//   ....[80]....
        /*05f4*/ 	.word	0x00002fb0
        /*05f8*/ 	.word	0x000000ff
        /*05fc*/ 	.word	0x00000000
        /*0600*/ 	.short	0x010a
        /*0602*/ 	.byte	0x04
	.zero		1


	//   ....[81]....
        /*0604*/ 	.word	0x00003040
        /*0608*/ 	.word	0x000000ff
        /*060c*/ 	.word	0x00000000
        /*0610*/ 	.short	0x010a
        /*0612*/ 	.byte	0x04
	.zero		1


	//   ....[82]....
        /*0614*/ 	.word	0x000030d0
        /*0618*/ 	.word	0x000000ff
        /*061c*/ 	.word	0x00000000
        /*0620*/ 	.short	0x010a
        /*0622*/ 	.byte	0x04
	.zero		1


	//   ....[83]....
        /*0624*/ 	.word	0x00003160
        /*0628*/ 	.word	0x000000ff
        /*062c*/ 	.word	0x00000000
        /*0630*/ 	.short	0x010a
        /*0632*/ 	.byte	0x04
	.zero		1


	//   ....[84]....
        /*0634*/ 	.word	0x000031f0
        /*0638*/ 	.word	0x000000ff
        /*063c*/ 	.word	0x00000000
        /*0640*/ 	.short	0x010a
        /*0642*/ 	.byte	0x04
	.zero		1


	//   ....[85]....
        /*0644*/ 	.word	0x00003280
        /*0648*/ 	.word	0x000000ff
        /*064c*/ 	.word	0x00000000
        /*0650*/ 	.short	0x010a
        /*0652*/ 	.byte	0x04
	.zero		1


	//   ....[86]....
        /*0654*/ 	.word	0x00003310
        /*0658*/ 	.word	0x000000ff
        /*065c*/ 	.word	0x00000000
        /*0660*/ 	.short	0x010a
        /*0662*/ 	.byte	0x04
	.zero		1


	//   ....[87]....
        /*0664*/ 	.word	0x000033a0
        /*0668*/ 	.word	0x000000ff
        /*066c*/ 	.word	0x00000000
        /*0670*/ 	.short	0x010a
        /*0672*/ 	.byte	0x04
	.zero		1


	//   ....[88]....
        /*0674*/ 	.word	0x00003430
        /*0678*/ 	.word	0x000000ff
        /*067c*/ 	.word	0x00000000
        /*0680*/ 	.short	0x010a
        /*0682*/ 	.byte	0x04
	.zero		1


	//   ....[89]....
        /*0684*/ 	.word	0x000034c0
        /*0688*/ 	.word	0x000000ff
        /*068c*/ 	.word	0x00000000
        /*0690*/ 	.short	0x010a
        /*0692*/ 	.byte	0x04
	.zero		1


	//   ....[90]....
        /*0694*/ 	.word	0x00003550
        /*0698*/ 	.word	0x000000ff
        /*069c*/ 	.word	0x00000000
        /*06a0*/ 	.short	0x010a
        /*06a2*/ 	.byte	0x04
	.zero		1


	//   ....[91]....
        /*06a4*/ 	.word	0x000035e0
        /*06a8*/ 	.word	0x000000ff
        /*06ac*/ 	.word	0x00000000
        /*06b0*/ 	.short	0x010a
        /*06b2*/ 	.byte	0x04
	.zero		1


	//   ....[92]....
        /*06b4*/ 	.word	0x00003670
        /*06b8*/ 	.word	0x000000ff
        /*06bc*/ 	.word	0x00000000
        /*06c0*/ 	.short	0x010a
        /*06c2*/ 	.byte	0x04
	.zero		1


	//   ....[93]....
        /*06c4*/ 	.word	0x00003700
        /*06c8*/ 	.word	0x000000ff
        /*06cc*/ 	.word	0x00000000
        /*06d0*/ 	.short	0x010a
        /*06d2*/ 	.byte	0x04
	.zero		1


	//   ....[94]....
        /*06d4*/ 	.word	0x00003790
        /*06d8*/ 	.word	0x000000ff
        /*06dc*/ 	.word	0x00000000
        /*06e0*/ 	.short	0x010a
        /*06e2*/ 	.byte	0x04
	.zero		1


	//   ....[95]....
        /*06e4*/ 	.word	0x00003820
        /*06e8*/ 	.word	0x000000ff
        /*06ec*/ 	.word	0x00000000
        /*06f0*/ 	.short	0x010a
        /*06f2*/ 	.byte	0x04
	.zero		1


	//   ....[96]....
        /*06f4*/ 	.word	0x000038b0
        /*06f8*/ 	.word	0x000000ff
        /*06fc*/ 	.word	0x00000000
        /*0700*/ 	.short	0x010a
        /*0702*/ 	.byte	0x04
	.zero		1


	//   ....[97]....
        /*0704*/ 	.word	0x00003940
        /*0708*/ 	.word	0x000000ff
        /*070c*/ 	.word	0x00000000
        /*0710*/ 	.short	0x010a
        /*0712*/ 	.byte	0x04
	.zero		1


	//   ....[98]....
        /*0714*/ 	.word	0x000039d0
        /*0718*/ 	.word	0x000000ff
        /*071c*/ 	.word	0x00000000
        /*0720*/ 	.short	0x010a
        /*0722*/ 	.byte	0x04
	.zero		1


	//   ....[99]....
        /*0724*/ 	.word	0x00003a60
        /*0728*/ 	.word	0x000000ff
        /*072c*/ 	.word	0x00000000
        /*0730*/ 	.short	0x010a
        /*0732*/ 	.byte	0x04
	.zero		1


	//   ....[100]....
        /*0734*/ 	.word	0x00003b00
        /*0738*/ 	.word	0x00000000
        /*073c*/ 	.word	0x00000000
        /*0740*/ 	.short	0x010a
        /*0742*/ 	.byte	0xff
	.zero		1


	//   ....[101]....
        /*0744*/ 	.word	0x00003c30
        /*0748*/ 	.word	0x000000ff
        /*074c*/ 	.word	0x000001e8
        /*0750*/ 	.short	0x010a
        /*0752*/ 	.byte	0x2d
	.zero		1


	//   ....[102]....
        /*0754*/ 	.word	0x00003cd0
        /*0758*/ 	.word	0x000000ff
        /*075c*/ 	.word	0x000001e0
        /*0760*/ 	.short	0x010a
        /*0762*/ 	.byte	0x2d
	.zero		1


	//   ....[103]....
        /*0764*/ 	.word	0x00003d70
        /*0768*/ 	.word	0x000000ff
        /*076c*/ 	.word	0x00000000
        /*0770*/ 	.short	0x0101
        /*0772*/ 	.byte	0x06
	.zero		1


	//   ....[104]....
        /*0774*/ 	.word	0x00003db0
        /*0778*/ 	.word	0x000000ff
        /*077c*/ 	.word	0x000001e8
        /*0780*/ 	.short	0x0106
        /*0782*/ 	.byte	0x2d
	.zero		1


	//   ....[105]....
        /*0784*/ 	.word	0x00003df0
        /*0788*/ 	.word	0x00000000
        /*078c*/ 	.word	0x000001e8
        /*0790*/ 	.short	0x010a
        /*0792*/ 	.byte	0xff
	.zero		1


	//   ....[106]....
        /*0794*/ 	.word	0x00004300
        /*0798*/ 	.word	0x000000ff
        /*079c*/ 	.word	0x000001e0
        /*07a0*/ 	.short	0x010a
        /*07a2*/ 	.byte	0x07
	.zero		1


	//   ....[107]....
        /*07a4*/ 	.word	0x000043b0
        /*07a8*/ 	.word	0x000000ff
        /*07ac*/ 	.word	0x00000000
        /*07b0*/ 	.short	0x0101
        /*07b2*/ 	.byte	0x05
	.zero		1


	//   ....[108]....
        /*07b4*/ 	.word	0x000043c0
        /*07b8*/ 	.word	0x000000ff
        /*07bc*/ 	.word	0x00000200
        /*07c0*/ 	.short	0x010a
        /*07c2*/ 	.byte	0x09
	.zero		1


	//   ....[109]....
        /*07c4*/ 	.word	0x00004440
        /*07c8*/ 	.word	0x000000ff
        /*07cc*/ 	.word	0x00000000
        /*07d0*/ 	.short	0x010a
        /*07d2*/ 	.byte	0x04
	.zero		1


	//   ....[110]....
        /*07d4*/ 	.word	0x000044e0
        /*07d8*/ 	.word	0x000000ff
        /*07dc*/ 	.word	0x00000000
        /*07e0*/ 	.short	0x010a
        /*07e2*/ 	.byte	0x08
	.zero		1


	//   ....[111]....
        /*07e4*/ 	.word	0x00004620
        /*07e8*/ 	.word	0x000000ff
        /*07ec*/ 	.word	0x00000000
        /*07f0*/ 	.short	0x010a
        /*07f2*/ 	.byte	0x04
	.zero		1


	//   ....[112]....
        /*07f4*/ 	.word	0x00004850
        /*07f8*/ 	.word	0x000000ff
        /*07fc*/ 	.word	0x00000000
        /*0800*/ 	.short	0x010a
        /*0802*/ 	.byte	0x05
	.zero		1


	//   ....[113]....
        /*0804*/ 	.word	0x000048e0
        /*0808*/ 	.word	0x000000ff
        /*080c*/ 	.word	0x00000000
        /*0810*/ 	.short	0x010a
        /*0812*/ 	.byte	0x06
	.zero		1


	//   ....[114]....
        /*0814*/ 	.word	0x00004de0
        /*0818*/ 	.word	0x000000ff
        /*081c*/ 	.word	0x000001e0
        /*0820*/ 	.short	0x010a
        /*0822*/ 	.byte	0x0f
	.zero		1


	//   ....[115]....
        /*0824*/ 	.word	0x000050e0
        /*0828*/ 	.word	0x000000ff
        /*082c*/ 	.word	0x00000000
        /*0830*/ 	.short	0x0101
        /*0832*/ 	.byte	0x0e
	.zero		1


	//   ....[116]....
        /*0834*/ 	.word	0x00005410
        /*0838*/ 	.word	0x000000ff
        /*083c*/ 	.word	0x000001d8
        /*0840*/ 	.short	0x010a
        /*0842*/ 	.byte	0x0f
	.zero		1


	//   ....[117]....
        /*0844*/ 	.word	0x00005730
        /*0848*/ 	.word	0x000000ff
        /*084c*/ 	.word	0x000001b8
        /*0850*/ 	.short	0x010a
        /*0852*/ 	.byte	0x13
	.zero		1


	//   ....[118]....
        /*0854*/ 	.word	0x00005910
        /*0858*/ 	.word	0x000000ff
        /*085c*/ 	.word	0x000001a0
        /*0860*/ 	.short	0x010b
        /*0862*/ 	.byte	0x13
	.zero		1


	//   ....[119]....
        /*0864*/ 	.word	0x00005990
        /*0868*/ 	.word	0x000000ff
        /*086c*/ 	.word	0x00000000
        /*0870*/ 	.short	0x0101
        /*0872*/ 	.byte	0x15
	.zero		1


	//   ....[120]....
        /*0874*/ 	.word	0x000059d0
        /*0878*/ 	.word	0x000000ff
        /*087c*/ 	.word	0x000001b8
        /*0880*/ 	.short	0x010a
        /*0882*/ 	.byte	0x11
	.zero		1


	//   ....[121]....
        /*0884*/ 	.word	0x00005ba0
        /*0888*/ 	.word	0x000000ff
        /*088c*/ 	.word	0x000001a0
        /*0890*/ 	.short	0x010b
        /*0892*/ 	.byte	0x11
	.zero		1


	//   ....[122]....
        /*0894*/ 	.word	0x00005c10
        /*0898*/ 	.word	0x000000ff
        /*089c*/ 	.word	0x00000000
        /*08a0*/ 	.short	0x0101
        /*08a2*/ 	.byte	0x13
	.zero		1


	//   ....[123]....
        /*08a4*/ 	.word	0x00005c60
        /*08a8*/ 	.word	0x000000ff
        /*08ac*/ 	.word	0x00000000
        /*08b0*/ 	.short	0x010a
        /*08b2*/ 	.byte	0x04
	.zero		1


	//   ....[124]....
        /*08b4*/ 	.word	0x00005cf0
        /*08b8*/ 	.word	0x000000ff
        /*08bc*/ 	.word	0x00000000
        /*08c0*/ 	.short	0x010a
        /*08c2*/ 	.byte	0x04
	.zero		1


	//   ....[125]....
        /*08c4*/ 	.word	0x00005d90
        /*08c8*/ 	.word	0x00000000
        /*08cc*/ 	.word	0x00000000
        /*08d0*/ 	.short	0x010a
        /*08d2*/ 	.byte	0xff
	.zero		1


	//   ....[126]....
        /*08d4*/ 	.word	0x00006140
        /*08d8*/ 	.word	0x000000ff
        /*08dc*/ 	.word	0x000001e0
        /*08e0*/ 	.short	0x010a
        /*08e2*/ 	.byte	0x32
	.zero		1


	//   ....[127]....
        /*08e4*/ 	.word	0x00006240
        /*08e8*/ 	.word	0x000000ff
        /*08ec*/ 	.word	0x00000000
        /*08f0*/ 	.short	0x0101
        /*08f2*/ 	.byte	0x04
	.zero		1


	//   ....[128]....
        /*08f4*/ 	.word	0x00007050
        /*08f8*/ 	.word	0x00000000
        /*08fc*/ 	.word	0x000001a0
        /*0900*/ 	.short	0x010a
        /*0902*/ 	.byte	0xff
	.zero		1


	//   ....[129]....
        /*0904*/ 	.word	0x00007060
        /*0908*/ 	.word	0x00000053
        /*090c*/ 	.word	0x000001f0
        /*0910*/ 	.short	0x010a
        /*0912*/ 	.byte	0xff
	.zero		1


	//   ....[130]....
        /*0914*/ 	.word	0x000070f0
        /*0918*/ 	.word	0x00000000
        /*091c*/ 	.word	0x000001a0
        /*0920*/ 	.short	0x010a
        /*0922*/ 	.byte	0xff
	.zero		1


	//   ....[131]....
        /*0924*/ 	.word	0x00007270
        /*0928*/ 	.word	0x00000053
        /*092c*/ 	.word	0x000001f0
        /*0930*/ 	.short	0x010a
        /*0932*/ 	.byte	0xff
	.zero		1


	//   ....[132]....
        /*0934*/ 	.word	0x00007a50
        /*0938*/ 	.word	0x00000000
        /*093c*/ 	.word	0x00000000
        /*0940*/ 	.short	0x0101
        /*0942*/ 	.byte	0xff
	.zero		1


	//   ....[133]....
        /*0944*/ 	.word	0x00007a60
        /*0948*/ 	.word	0x00000003
        /*094c*/ 	.word	0x000001a0
        /*0950*/ 	.short	0x010a
        /*0952*/ 	.byte	0xff
	.zero		1


	//   ....[134]....
        /*0954*/ 	.word	0x00007b10
        /*0958*/ 	.word	0x00000003
        /*095c*/ 	.word	0x000001a0
        /*0960*/ 	.short	0x010a
        /*0962*/ 	.byte	0xff
	.zero		1


	//   ....[135]....
        /*0964*/ 	.word	0x00007e40
        /*0968*/ 	.word	0x000000ff
        /*096c*/ 	.word	0x00000000
        /*0970*/ 	.short	0x0101
        /*0972*/ 	.byte	0x05
	.zero		1


	//   ....[136]....
        /*0974*/ 	.word	0x000083e0
        /*0978*/ 	.word	0x00000002
        /*097c*/ 	.word	0x00000000
        /*0980*/ 	.short	0x0101
        /*0982*/ 	.byte	0xff
	.zero		1


	//   ....[137]....
        /*0984*/ 	.word	0x00008620
        /*0988*/ 	.word	0x000000ff
        /*098c*/ 	.word	0x00000000
        /*0990*/ 	.short	0x0101
        /*0992*/ 	.byte	0x04
	.zero		1


	//   ....[138]....
        /*0994*/ 	.word	0x00008650
        /*0998*/ 	.word	0x00000003
        /*099c*/ 	.word	0x000000d0
        /*09a0*/ 	.short	0x010a
        /*09a2*/ 	.byte	0xff
	.zero		1


	//   ....[139]....
        /*09a4*/ 	.word	0x000086b0
        /*09a8*/ 	.word	0x00000003
        /*09ac*/ 	.word	0x000000d0
        /*09b0*/ 	.short	0x010a
        /*09b2*/ 	.byte	0xff
	.zero		1


	//   ....[140]....
        /*09b4*/ 	.word	0x00008710
        /*09b8*/ 	.word	0x00000002
        /*09bc*/ 	.word	0x000001e0
        /*09c0*/ 	.short	0x010a
        /*09c2*/ 	.byte	0xff
	.zero		1


	//   ....[141]....
        /*09c4*/ 	.word	0x00008770
        /*09c8*/ 	.word	0x00000000
        /*09cc*/ 	.word	0x00000000
        /*09d0*/ 	.short	0x010a
        /*09d2*/ 	.byte	0xff
	.zero		1


	//   ....[142]....
        /*09d4*/ 	.word	0x000087d0
        /*09d8*/ 	.word	0x00000000
        /*09dc*/ 	.word	0x00000000
        /*09e0*/ 	.short	0x010a
        /*09e2*/ 	.byte	0xff
	.zero		1


	//   ....[143]....
        /*09e4*/ 	.word	0x00008830
        /*09e8*/ 	.word	0x00000000
        /*09ec*/ 	.word	0x00000000
        /*09f0*/ 	.short	0x010a
        /*09f2*/ 	.byte	0xff
	.zero		1


	//   ....[144]....
        /*09f4*/ 	.word	0x00008890
        /*09f8*/ 	.word	0x00000000
        /*09fc*/ 	.word	0x00000000
        /*0a00*/ 	.short	0x010a
        /*0a02*/ 	.byte	0xff
	.zero		1


	//   ....[145]....
        /*0a04*/ 	.word	0x000088f0
        /*0a08*/ 	.word	0x00000000
        /*0a0c*/ 	.word	0x00000000
        /*0a10*/ 	.short	0x010a
        /*0a12*/ 	.byte	0xff
	.zero		1


	//   ....[146]....
        /*0a14*/ 	.word	0x00008950
        /*0a18*/ 	.word	0x00000000
        /*0a1c*/ 	.word	0x00000000
        /*0a20*/ 	.short	0x010a
        /*0a22*/ 	.byte	0xff
	.zero		1


	//   ....[147]....
        /*0a24*/ 	.word	0x000089b0
        /*0a28*/ 	.word	0x00000000
        /*0a2c*/ 	.word	0x00000000
        /*0a30*/ 	.short	0x010a
        /*0a32*/ 	.byte	0xff
	.zero		1


	//   ....[148]....
        /*0a34*/ 	.word	0x00008a10
        /*0a38*/ 	.word	0x00000000
        /*0a3c*/ 	.word	0x00000000
        /*0a40*/ 	.short	0x010a
        /*0a42*/ 	.byte	0xff
	.zero		1


	//   ....[149]....
        /*0a44*/ 	.word	0x00008a70
        /*0a48*/ 	.word	0x00000000
        /*0a4c*/ 	.word	0x00000000
        /*0a50*/ 	.short	0x010a
        /*0a52*/ 	.byte	0xff
	.zero		1


	//   ....[150]....
        /*0a54*/ 	.word	0x00008ad0
        /*0a58*/ 	.word	0x00000000
        /*0a5c*/ 	.word	0x00000000
        /*0a60*/ 	.short	0x010a
        /*0a62*/ 	.byte	0xff
	.zero		1


	//   ....[151]....
        /*0a64*/ 	.word	0x00008b30
        /*0a68*/ 	.word	0x00000000
        /*0a6c*/ 	.word	0x00000000
        /*0a70*/ 	.short	0x010a
        /*0a72*/ 	.byte	0xff
	.zero		1


	//   ....[152]....
        /*0a74*/ 	.word	0x00008b90
        /*0a78*/ 	.word	0x00000000
        /*0a7c*/ 	.word	0x00000000
        /*0a80*/ 	.short	0x010a
        /*0a82*/ 	.byte	0xff
	.zero		1


	//   ....[153]....
        /*0a84*/ 	.word	0x00008bf0
        /*0a88*/ 	.word	0x00000000
        /*0a8c*/ 	.word	0x00000000
        /*0a90*/ 	.short	0x010a
        /*0a92*/ 	.byte	0xff
	.zero		1


	//   ....[154]....
        /*0a94*/ 	.word	0x00008c50
        /*0a98*/ 	.word	0x00000000
        /*0a9c*/ 	.word	0x00000000
        /*0aa0*/ 	.short	0x010a
        /*0aa2*/ 	.byte	0xff
	.zero		1


	//   ....[155]....
        /*0aa4*/ 	.word	0x00008cb0
        /*0aa8*/ 	.word	0x00000000
        /*0aac*/ 	.word	0x00000000
        /*0ab0*/ 	.short	0x010a
        /*0ab2*/ 	.byte	0xff
	.zero		1


	//   ....[156]....
        /*0ab4*/ 	.word	0x00008d10
        /*0ab8*/ 	.word	0x00000000
        /*0abc*/ 	.word	0x00000000
        /*0ac0*/ 	.short	0x010a
        /*0ac2*/ 	.byte	0xff
	.zero		1


	//   ....[157]....
        /*0ac4*/ 	.word	0x00008d70
        /*0ac8*/ 	.word	0x00000000
        /*0acc*/ 	.word	0x00000000
        /*0ad0*/ 	.short	0x010a
        /*0ad2*/ 	.byte	0xff
	.zero		1


	//   ....[158]....
        /*0ad4*/ 	.word	0x00008dd0
        /*0ad8*/ 	.word	0x00000000
        /*0adc*/ 	.word	0x00000000
        /*0ae0*/ 	.short	0x010a
        /*0ae2*/ 	.byte	0xff
	.zero		1


	//   ....[159]....
        /*0ae4*/ 	.word	0x00008e30
        /*0ae8*/ 	.word	0x00000000
        /*0aec*/ 	.word	0x00000000
        /*0af0*/ 	.short	0x010a
        /*0af2*/ 	.byte	0xff
	.zero		1


	//   ....[160]....
        /*0af4*/ 	.word	0x00008e90
        /*0af8*/ 	.word	0x00000000
        /*0afc*/ 	.word	0x00000000
        /*0b00*/ 	.short	0x010a
        /*0b02*/ 	.byte	0xff
	.zero		1


	//   ....[161]....
        /*0b04*/ 	.word	0x00008ef0
        /*0b08*/ 	.word	0x00000000
        /*0b0c*/ 	.word	0x00000000
        /*0b10*/ 	.short	0x010a
        /*0b12*/ 	.byte	0xff
	.zero		1


	//   ....[162]....
        /*0b14*/ 	.word	0x00008f50
        /*0b18*/ 	.word	0x00000000
        /*0b1c*/ 	.word	0x00000000
        /*0b20*/ 	.short	0x010a
        /*0b22*/ 	.byte	0xff
	.zero		1


	//   ....[163]....
        /*0b24*/ 	.word	0x00008fb0
        /*0b28*/ 	.word	0x00000000
        /*0b2c*/ 	.word	0x00000000
        /*0b30*/ 	.short	0x010a
        /*0b32*/ 	.byte	0xff
	.zero		1


	//   ....[164]....
        /*0b34*/ 	.word	0x00009010
        /*0b38*/ 	.word	0x00000000
        /*0b3c*/ 	.word	0x00000000
        /*0b40*/ 	.short	0x010a
        /*0b42*/ 	.byte	0xff
	.zero		1


	//   ....[165]....
        /*0b44*/ 	.word	0x00009070
        /*0b48*/ 	.word	0x00000000
        /*0b4c*/ 	.word	0x00000000
        /*0b50*/ 	.short	0x010a
        /*0b52*/ 	.byte	0xff
	.zero		1


	//   ....[166]....
        /*0b54*/ 	.word	0x000090d0
        /*0b58*/ 	.word	0x00000004
        /*0b5c*/ 	.word	0x000001e8
        /*0b60*/ 	.short	0x010a
        /*0b62*/ 	.byte	0xff
	.zero		1


	//   ....[167]....
        /*0b64*/ 	.word	0x00009130
        /*0b68*/ 	.word	0x00000004
        /*0b6c*/ 	.word	0x000001e0
        /*0b70*/ 	.short	0x010a
        /*0b72*/ 	.byte	0xff
	.zero		1


	//   ....[168]....
        /*0b74*/ 	.word	0x00009190
        /*0b78*/ 	.word	0x00000000
        /*0b7c*/ 	.word	0x000001e0
        /*0b80*/ 	.short	0x010a
        /*0b82*/ 	.byte	0xff
	.zero		1


	//   ....[169]....
        /*0b84*/ 	.word	0x000091f0
        /*0b88*/ 	.word	0x00000000
        /*0b8c*/ 	.word	0x00000200
        /*0b90*/ 	.short	0x010a
        /*0b92*/ 	.byte	0xff
	.zero		1


	//   ....[170]....
        /*0b94*/ 	.word	0x00009250
        /*0b98*/ 	.word	0x00000000
        /*0b9c*/ 	.word	0x00000000
        /*0ba0*/ 	.short	0x010a
        /*0ba2*/ 	.byte	0xff
	.zero		1


	//   ....[171]....
        /*0ba4*/ 	.word	0x000092b0
        /*0ba8*/ 	.word	0x00000000
        /*0bac*/ 	.word	0x00000000
        /*0bb0*/ 	.short	0x010a
        /*0bb2*/ 	.byte	0xff
	.zero		1


	//   ....[172]....
        /*0bb4*/ 	.word	0x00009310
        /*0bb8*/ 	.word	0x00000000
        /*0bbc*/ 	.word	0x00000000
        /*0bc0*/ 	.short	0x010a
        /*0bc2*/ 	.byte	0xff
	.zero		1


	//   ....[173]....
        /*0bc4*/ 	.word	0x00009370
        /*0bc8*/ 	.word	0x00000003
        /*0bcc*/ 	.word	0x000001e0
        /*0bd0*/ 	.short	0x010a
        /*0bd2*/ 	.byte	0xff
	.zero		1


	//   ....[174]....
        /*0bd4*/ 	.word	0x000093d0
        /*0bd8*/ 	.word	0x00000000
        /*0bdc*/ 	.word	0x000001d8
        /*0be0*/ 	.short	0x010a
        /*0be2*/ 	.byte	0xff
	.zero		1


	//   ....[175]....
        /*0be4*/ 	.word	0x00009430
        /*0be8*/ 	.word	0x00000000
        /*0bec*/ 	.word	0x000001b8
        /*0bf0*/ 	.short	0x010a
        /*0bf2*/ 	.byte	0xff
	.zero		1


	//   ....[176]....
        /*0bf4*/ 	.word	0x00009490
        /*0bf8*/ 	.word	0x00000003
        /*0bfc*/ 	.word	0x000001b8
        /*0c00*/ 	.short	0x010a
        /*0c02*/ 	.byte	0xff
	.zero		1


	//   ....[177]....
        /*0c04*/ 	.word	0x000094f0
        /*0c08*/ 	.word	0x00000000
        /*0c0c*/ 	.word	0x00000000
        /*0c10*/ 	.short	0x010a
        /*0c12*/ 	.byte	0xff
	.zero		1


	//   ....[178]....
        /*0c14*/ 	.word	0x00009550
        /*0c18*/ 	.word	0x00000000
        /*0c1c*/ 	.word	0x00000000
        /*0c20*/ 	.short	0x010a
        /*0c22*/ 	.byte	0xff
	.zero		1


	//   ....[179]....
        /*0c24*/ 	.word	0x000095b0
        /*0c28*/ 	.word	0x00000000
        /*0c2c*/ 	.word	0x000001e0
        /*0c30*/ 	.short	0x010a
        /*0c32*/ 	.byte	0xff
	.zero		1


	//   ....[180]....
        /*0c34*/ 	.word	0x00009600
        /*0c38*/ 	.word	0x00000000
        /*0c3c*/ 	.word	0x000001a0
        /*0c40*/ 	.short	0x010a
        /*0c42*/ 	.byte	0xff
	.zero		1


	//   ....[181]....
        /*0c44*/ 	.word	0x00009650
        /*0c48*/ 	.word	0x00000053
        /*0c4c*/ 	.word	0x000001f0
        /*0c50*/ 	.short	0x010a
        /*0c52*/ 	.byte	0xff
	.zero		1


	//   ....[182]....
        /*0c54*/ 	.word	0x000096a0
        /*0c58*/ 	.word	0x00000003
        /*0c5c*/ 	.word	0x000001a0
        /*0c60*/ 	.short	0x010a
        /*0c62*/ 	.byte	0xff
	.zero		1


	//----- nvinfo : EIATTR_NUM_MBARRIERS
	.align		4
.L_47:
        /*0c64*/ 	.byte	0x03, 0x38
        /*0c66*/ 	.short	0x0042


	//----- nvinfo : EIATTR_EXIT_INSTR_OFFSETS
	.align		4
        /*0c68*/ 	.byte	0x04, 0x1c
        /*0c6a*/ 	.short	(.L_49 - .L_48)


	//   ....[0]....
.L_48:
        /*0c6c*/ 	.word	0x00003b30


	//   ....[1]....
        /*0c70*/ 	.word	0x00003dc0


	//   ....[2]....
        /*0c74*/ 	.word	0x00003e20


	//   ....[3]....
        /*0c78*/ 	.word	0x00004b50


	//   ....[4]....
        /*0c7c*/ 	.word	0x00005dc0


	//   ....[5]....
        /*0c80*/ 	.word	0x00005e00


	//   ....[6]....
        /*0c84*/ 	.word	0x00008510


	//   ....[7]....
        /*0c88*/ 	.word	0x00008590


	//   ....[8]....
        /*0c8c*/ 	.word	0x000085c0


	//   ....[9]....
        /*0c90*/ 	.word	0x00008630


	//----- nvinfo : EIATTR_MAX_THREADS
	.align		4
.L_49:
        /*0c94*/ 	.byte	0x04, 0x05
        /*0c96*/ 	.short	(.L_51 - .L_50)
.L_50:
        /*0c98*/ 	.word	0x00000100
        /*0c9c*/ 	.word	0x00000001
        /*0ca0*/ 	.word	0x00000001


	//----- nvinfo : EIATTR_CRS_STACK_SIZE
	.align		4
.L_51:
        /*0ca4*/ 	.byte	0x04, 0x1e
        /*0ca6*/ 	.short	(.L_53 - .L_52)
.L_52:
        /*0ca8*/ 	.word	0x00000000


	//----- nvinfo : EIATTR_CBANK_PARAM_SIZE
	.align		4
.L_53:
        /*0cac*/ 	.byte	0x03, 0x19
        /*0cae*/ 	.short	0x0800


	//----- nvinfo : EIATTR_PARAM_CBANK
	.align		4
        /*0cb0*/ 	.byte	0x04, 0x0a
        /*0cb2*/ 	.short	(.L_55 - .L_54)
	.align		4
.L_54:
        /*0cb4*/ 	.word	index@(.nv.constant0._ZN7cutlass13device_kernelINS_4conv6kernel13ConvUniversalINS1_16ConvProblemShapeILNS1_8OperatorE2ELi2EEENS1_10collective14CollectiveConvINS1_47MainloopSm100TmaUmmaWarpSpecializedImplicitGemmILS5_2ELi26ELi2ELi1ELi2EN4cute5tupleIJNSA_1CILi2EEENSC_ILi1EEESE_EEEEENSB_IJNSC_ILi64EEENSB_IJSH_EEENSB_IJNSC_ILi32EEEEEEEEENS_10bfloat16_tESM_NSA_8TiledMMAINSA_8MMA_AtomIJNSA_20SM100_MMA_F16BF16_SSISM_SM_fLi64ELi64ELNSA_4UMMA5MajorE1ELSR_1ELNSQ_7ScaleInE0ELSS_0EEEEEENSA_6LayoutINSB_IJSE_SE_SE_EEENSB_IJNSC_ILi0EEESX_SX_EEEEENSB_IJNSA_10UnderscoreES10_S10_EEEEENS7_6detail27Sm100ImplicitGemmTileTraitsINSA_13SM90_TMA_LOADENSA_14ComposedLayoutINSA_7SwizzleILi3ELi4ELi3EEENSA_18smem_ptr_flag_bitsILi16EEENSV_INSB_IJSH_NSC_ILi8EEEEEENSB_IJSE_SH_EEEEEEEvEENS14_INSA_30SM90_TMA_LOAD_IM2COL_MULTICASTES1F_vEEEENS_8epilogue10collective18CollectiveEpilogueINS1K_23Sm100TmaWarpSpecializedILi3ELi2ELi16ELb1ELb0EEEJSL_NSB_IJNSV_ISH_SE_EENSV_ISJ_SE_EEEEESM_NSB_IJlNSB_IJSE_llEEESX_EEESM_S1T_NS1K_6fusion15FusionCallbacksIS1O_NS1U_17LinearCombinationISM_fSM_fLNS_15FloatRoundStyleE2EEESL_S1R_JEEENSA_5SM1004TMEM4LOAD26SM100_TMEM_LOAD_16dp256b4xES15_NS16_INS17_ILi2ELi4ELi3EEES1A_NSV_INSB_IJS1B_SJ_EEENSB_IJSJ_SE_EEEEEEENSA_17SM75_U32x4_LDSM_NENSA_14SM90_TMA_STOREES28_NSA_17SM90_U32x4_STSM_NENSA_39AutoVectorizingCopyWithAssumedAlignmentILi128EEEEEEvvEEEEvNT_6ParamsE)
        /*0cb8*/ 	.short	0x0380
        /*0cba*/ 	.short	0x0800


	//----- nvinfo : EIATTR_SW_WAR
	.align		4
.L_55:
        /*0cbc*/ 	.byte	0x04, 0x36
        /*0cbe*/ 	.short	(.L_57 - .L_56)
.L_56:
        /*0cc0*/ 	.word	0x00000008
.L_57:


//--------------------- .nv.callgraph             --------------------------
	.section	.nv.callgraph,"",@"SHT_CUDA_CALLGRAPH"
	.align	4
	.sectionentsize	8
	.align		4
        /*0000*/ 	.word	0x00000000
	.align		4
        /*0004*/ 	.word	0xffffffff
	.align		4
        /*0008*/ 	.word	index@(_ZN7cutlass13device_kernelINS_4conv6kernel13ConvUniversalINS1_16ConvProblemShapeILNS1_8OperatorE2ELi2EEENS1_10collective14CollectiveConvINS1_47MainloopSm100TmaUmmaWarpSpecializedImplicitGemmILS5_2ELi26ELi2ELi1ELi2EN4cute5tupleIJNSA_1CILi2EEENSC_ILi1EEESE_EEEEENSB_IJNSC_ILi64EEENSB_IJSH_EEENSB_IJNSC_ILi32EEEEEEEEENS_10bfloat16_tESM_NSA_8TiledMMAINSA_8MMA_AtomIJNSA_20SM100_MMA_F16BF16_SSISM_SM_fLi64ELi64ELNSA_4UMMA5MajorE1ELSR_1ELNSQ_7ScaleInE0ELSS_0EEEEEENSA_6LayoutINSB_IJSE_SE_SE_EEENSB_IJNSC_ILi0EEESX_SX_EEEEENSB_IJNSA_10UnderscoreES10_S10_EEEEENS7_6detail27Sm100ImplicitGemmTileTraitsINSA_13SM90_TMA_LOADENSA_14ComposedLayoutINSA_7SwizzleILi3ELi4ELi3EEENSA_18smem_ptr_flag_bitsILi16EEENSV_INSB_IJSH_NSC_ILi8EEEEEENSB_IJSE_SH_EEEEEEEvEENS14_INSA_30SM90_TMA_LOAD_IM2COL_MULTICASTES1F_vEEEENS_8epilogue10collective18CollectiveEpilogueINS1K_23Sm100TmaWarpSpecializedILi3ELi2ELi16ELb1ELb0EEEJSL_NSB_IJNSV_ISH_SE_EENSV_ISJ_SE_EEEEESM_NSB_IJlNSB_IJSE_llEEESX_EEESM_S1T_NS1K_6fusion15FusionCallbacksIS1O_NS1U_17LinearCombinationISM_fSM_fLNS_15FloatRoundStyleE2EEESL_S1R_JEEENSA_5SM1004TMEM4LOAD26SM100_TMEM_LOAD_16dp256b4xES15_NS16_INS17_ILi2ELi4ELi3EEES1A_NSV_INSB_IJS1B_SJ_EEENSB_IJSJ_SE_EEEEEEENSA_17SM75_U32x4_LDSM_NENSA_14SM90_TMA_STOREES28_NSA_17SM90_U32x4_STSM_NENSA_39AutoVectorizingCopyWithAssumedAlignmentILi128EEEEEEvvEEEEvNT_6ParamsE)
	.align		4
        /*000c*/ 	.word	index@(__assertfail)
	.align		4
        /*0010*/ 	.word	0x00000000
	.align		4
        /*0014*/ 	.word	0xfffffffe
	.align		4
        /*0018*/ 	.word	0x00000000
	.align		4
        /*001c*/ 	.word	0xfffffffd
	.align		4
        /*0020*/ 	.word	0x00000000
	.align		4
        /*0024*/ 	.word	0xfffffffc


//--------------------- .nv.constant4             --------------------------
	.section	.nv.constant4,"a",@progbits
	.align	8
	.align		8
.nv.constant4:
        /*0000*/ 	.dword	__assertfail
	.align		8
        /*0008*/ 	.dword	__unnamed_1
	.align		8
        /*0010*/ 	.dword	__unnamed_2
	.align		8
        /*0018*/ 	.dword	_ZN39_INTERNAL_0a09f86c_4_k_cu_e9383439_29414cuda3std3__45__cpo5beginE
	.align		8
        /*0020*/ 	.dword	_ZN39_INTERNAL_0a09f86c_4_k_cu_e9383439_29414cuda3std3__45__cpo3endE
	.align		8
        /*0028*/ 	.dword	_ZN39_INTERNAL_0a09f86c_4_k_cu_e9383439_29414cuda3std3__45__cpo6cbeginE
	.align		8
        /*0030*/ 	.dword	_ZN39_INTERNAL_0a09f86c_4_k_cu_e9383439_29414cuda3std3__45__cpo4cendE
	.align		8
        /*0038*/ 	.dword	_ZN39_INTERNAL_0a09f86c_4_k_cu_e9383439_29414cuda3std3__441_GLOBAL__N__0a09f86c_4_k_cu_e9383439_29416ignoreE
	.align		8
        /*0040*/ 	.dword	_ZN39_INTERNAL_0a09f86c_4_k_cu_e9383439_29414cuda3std3__419piecewise_constructE
	.align		8
        /*0048*/ 	.dword	_ZN39_INTERNAL_0a09f86c_4_k_cu_e9383439_29414cuda3std3__48in_placeE
	.align		8
        /*0050*/ 	.dword	_ZN39_INTERNAL_0a09f86c_4_k_cu_e9383439_29414cuda3std6ranges3__45__cpo4swapE
	.align		8
        /*0058*/ 	.dword	_ZN39_INTERNAL_0a09f86c_4_k_cu_e9383439_29414cuda3std6ranges3__45__cpo9iter_moveE
	.align		8
        /*0060*/ 	.dword	_ZN39_INTERNAL_0a09f86c_4_k_cu_e9383439_29414cute7productE
	.align		8
        /*0068*/ 	.dword	_ZN39_INTERNAL_0a09f86c_4_k_cu_e9383439_29414cute1_E
	.align		8
        /*0070*/ 	.dword	$str$27
	.align		8
        /*0078*/ 	.dword	$str$28
	.align		8
        /*0080*/ 	.dword	$str$29
	.align		8
        /*0088*/ 	.dword	$str$30


//--------------------- .text._ZN7cutlass13device_kernelINS_4conv6kernel13ConvUniversalINS1_16ConvProblemShapeILNS1_8OperatorE2ELi2EEENS1_10collective14CollectiveConvINS1_47MainloopSm100TmaUmmaWarpSpecializedImplicitGemmILS5_2ELi26ELi2ELi1ELi2EN4cute5tupleIJNSA_1CILi2EEENSC_ILi1EEESE_EEEEENSB_IJNSC_ILi64EEENSB_IJSH_EEENSB_IJNSC_ILi32EEEEEEEEENS_10bfloat16_tESM_NSA_8TiledMMAINSA_8MMA_AtomIJNSA_20SM100_MMA_F16BF16_SSISM_SM_fLi64ELi64ELNSA_4UMMA5MajorE1ELSR_1ELNSQ_7ScaleInE0ELSS_0EEEEEENSA_6LayoutINSB_IJSE_SE_SE_EEENSB_IJNSC_ILi0EEESX_SX_EEEEENSB_IJNSA_10UnderscoreES10_S10_EEEEENS7_6detail27Sm100ImplicitGemmTileTraitsINSA_13SM90_TMA_LOADENSA_14ComposedLayoutINSA_7SwizzleILi3ELi4ELi3EEENSA_18smem_ptr_flag_bitsILi16EEENSV_INSB_IJSH_NSC_ILi8EEEEEENSB_IJSE_SH_EEEEEEEvEENS14_INSA_30SM90_TMA_LOAD_IM2COL_MULTICASTES1F_vEEEENS_8epilogue10collective18CollectiveEpilogueINS1K_23Sm100TmaWarpSpecializedILi3ELi2ELi16ELb1ELb0EEEJSL_NSB_IJNSV_ISH_SE_EENSV_ISJ_SE_EEEEESM_NSB_IJlNSB_IJSE_llEEESX_EEESM_S1T_NS1K_6fusion15FusionCallbacksIS1O_NS1U_17LinearCombinationISM_fSM_fLNS_15FloatRoundStyleE2EEESL_S1R_JEEENSA_5SM1004TMEM4LOAD26SM100_TMEM_LOAD_16dp256b4xES15_NS16_INS17_ILi2ELi4ELi3EEES1A_NSV_INSB_IJS1B_SJ_EEENSB_IJSJ_SE_EEEEEEENSA_17SM75_U32x4_LDSM_NENSA_14SM90_TMA_STOREES28_NSA_17SM90_U32x4_STSM_NENSA_39AutoVectorizingCopyWithAssumedAlignmentILi128EEEEEEvvEEEEvNT_6ParamsE --------------------------
	.section	.text._ZN7cutlass13device_kernelINS_4conv6kernel13ConvUniversalINS1_16ConvProblemShapeILNS1_8OperatorE2ELi2EEENS1_10collective14CollectiveConvINS1_47MainloopSm100TmaUmmaWarpSpecializedImplicitGemmILS5_2ELi26ELi2ELi1ELi2EN4cute5tupleIJNSA_1CILi2EEENSC_ILi1EEESE_EEEEENSB_IJNSC_ILi64EEENSB_IJSH_EEENSB_IJNSC_ILi32EEEEEEEEENS_10bfloat16_tESM_NSA_8TiledMMAINSA_8MMA_AtomIJNSA_20SM100_MMA_F16BF16_SSISM_SM_fLi64ELi64ELNSA_4UMMA5MajorE1ELSR_1ELNSQ_7ScaleInE0ELSS_0EEEEEENSA_6LayoutINSB_IJSE_SE_SE_EEENSB_IJNSC_ILi0EEESX_SX_EEEEENSB_IJNSA_10UnderscoreES10_S10_EEEEENS7_6detail27Sm100ImplicitGemmTileTraitsINSA_13SM90_TMA_LOADENSA_14ComposedLayoutINSA_7SwizzleILi3ELi4ELi3EEENSA_18smem_ptr_flag_bitsILi16EEENSV_INSB_IJSH_NSC_ILi8EEEEEENSB_IJSE_SH_EEEEEEEvEENS14_INSA_30SM90_TMA_LOAD_IM2COL_MULTICASTES1F_vEEEENS_8epilogue10collective18CollectiveEpilogueINS1K_23Sm100TmaWarpSpecializedILi3ELi2ELi16ELb1ELb0EEEJSL_NSB_IJNSV_ISH_SE_EENSV_ISJ_SE_EEEEESM_NSB_IJlNSB_IJSE_llEEESX_EEESM_S1T_NS1K_6fusion15FusionCallbacksIS1O_NS1U_17LinearCombinationISM_fSM_fLNS_15FloatRoundStyleE2EEESL_S1R_JEEENSA_5SM1004TMEM4LOAD26SM100_TMEM_LOAD_16dp256b4xES15_NS16_INS17_ILi2ELi4ELi3EEES1A_NSV_INSB_IJS1B_SJ_EEENSB_IJSJ_SE_EEEEEEENSA_17SM75_U32x4_LDSM_NENSA_14SM90_TMA_STOREES28_NSA_17SM90_U32x4_STSM_NENSA_39AutoVectorizingCopyWithAssumedAlignmentILi128EEEEEEvvEEEEvNT_6ParamsE,"ax",@progbits
	.align	128
.text._ZN7cutlass13device_kernelINS_4conv6kernel13ConvUniversalINS1_16ConvProblemShapeILNS1_8OperatorE2ELi2EEENS1_10collective14CollectiveConvINS1_47MainloopSm100TmaUmmaWarpSpecializedImplicitGemmILS5_2ELi26ELi2ELi1ELi2EN4cute5tupleIJNSA_1CILi2EEENSC_ILi1EEESE_EEEEENSB_IJNSC_ILi64EEENSB_IJSH_EEENSB_IJNSC_ILi32EEEEEEEEENS_10bfloat16_tESM_NSA_8TiledMMAINSA_8MMA_AtomIJNSA_20SM100_MMA_F16BF16_SSISM_SM_fLi64ELi64ELNSA_4UMMA5MajorE1ELSR_1ELNSQ_7ScaleInE0ELSS_0EEEEEENSA_6LayoutINSB_IJSE_SE_SE_EEENSB_IJNSC_ILi0EEESX_SX_EEEEENSB_IJNSA_10UnderscoreES10_S10_EEEEENS7_6detail27Sm100ImplicitGemmTileTraitsINSA_13SM90_TMA_LOADENSA_14ComposedLayoutINSA_7SwizzleILi3ELi4ELi3EEENSA_18smem_ptr_flag_bitsILi16EEENSV_INSB_IJSH_NSC_ILi8EEEEEENSB_IJSE_SH_EEEEEEEvEENS14_INSA_30SM90_TMA_LOAD_IM2COL_MULTICASTES1F_vEEEENS_8epilogue10collective18CollectiveEpilogueINS1K_23Sm100TmaWarpSpecializedILi3ELi2ELi16ELb1ELb0EEEJSL_NSB_IJNSV_ISH_SE_EENSV_ISJ_SE_EEEEESM_NSB_IJlNSB_IJSE_llEEESX_EEESM_S1T_NS1K_6fusion15FusionCallbacksIS1O_NS1U_17LinearCombinationISM_fSM_fLNS_15FloatRoundStyleE2EEESL_S1R_JEEENSA_5SM1004TMEM4LOAD26SM100_TMEM_LOAD_16dp256b4xES15_NS16_INS17_ILi2ELi4ELi3EEES1A_NSV_INSB_IJS1B_SJ_EEENSB_IJSJ_SE_EEEEEEENSA_17SM75_U32x4_LDSM_NENSA_14SM90_TMA_STOREES28_NSA_17SM90_U32x4_STSM_NENSA_39AutoVectorizingCopyWithAssumedAlignmentILi128EEEEEEvvEEEEvNT_6ParamsE:
        .type           _ZN7cutlass13device_kernelINS_4conv6kernel13ConvUniversalINS1_16ConvProblemShapeILNS1_8OperatorE2ELi2EEENS1_10collective14CollectiveConvINS1_47MainloopSm100TmaUmmaWarpSpecializedImplicitGemmILS5_2ELi26ELi2ELi1ELi2EN4cute5tupleIJNSA_1CILi2EEENSC_ILi1EEESE_EEEEENSB_IJNSC_ILi64EEENSB_IJSH_EEENSB_IJNSC_ILi32EEEEEEEEENS_10bfloat16_tESM_NSA_8TiledMMAINSA_8MMA_AtomIJNSA_20SM100_MMA_F16BF16_SSISM_SM_fLi64ELi64ELNSA_4UMMA5MajorE1ELSR_1ELNSQ_7ScaleInE0ELSS_0EEEEEENSA_6LayoutINSB_IJSE_SE_SE_EEENSB_IJNSC_ILi0EEESX_SX_EEEEENSB_IJNSA_10UnderscoreES10_S10_EEEEENS7_6detail27Sm100ImplicitGemmTileTraitsINSA_13SM90_TMA_LOADENSA_14ComposedLayoutINSA_7SwizzleILi3ELi4ELi3EEENSA_18smem_ptr_flag_bitsILi16EEENSV_INSB_IJSH_NSC_ILi8EEEEEENSB_IJSE_SH_EEEEEEEvEENS14_INSA_30SM90_TMA_LOAD_IM2COL_MULTICASTES1F_vEEEENS_8epilogue10collective18CollectiveEpilogueINS1K_23Sm100TmaWarpSpecializedILi3ELi2ELi16ELb1ELb0EEEJSL_NSB_IJNSV_ISH_SE_EENSV_ISJ_SE_EEEEESM_NSB_IJlNSB_IJSE_llEEESX_EEESM_S1T_NS1K_6fusion15FusionCallbacksIS1O_NS1U_17LinearCombinationISM_fSM_fLNS_15FloatRoundStyleE2EEESL_S1R_JEEENSA_5SM1004TMEM4LOAD26SM100_TMEM_LOAD_16dp256b4xES15_NS16_INS17_ILi2ELi4ELi3EEES1A_NSV_INSB_IJS1B_SJ_EEENSB_IJSJ_SE_EEEEEEENSA_17SM75_U32x4_LDSM_NENSA_14SM90_TMA_STOREES28_NSA_17SM90_U32x4_STSM_NENSA_39AutoVectorizingCopyWithAssumedAlignmentILi128EEEEEEvvEEEEvNT_6ParamsE,@function
        .size           _ZN7cutlass13device_kernelINS_4conv6kernel13ConvUniversalINS1_16ConvProblemShapeILNS1_8OperatorE2ELi2EEENS1_10collective14CollectiveConvINS1_47MainloopSm100TmaUmmaWarpSpecializedImplicitGemmILS5_2ELi26ELi2ELi1ELi2EN4cute5tupleIJNSA_1CILi2EEENSC_ILi1EEESE_EEEEENSB_IJNSC_ILi64EEENSB_IJSH_EEENSB_IJNSC_ILi32EEEEEEEEENS_10bfloat16_tESM_NSA_8TiledMMAINSA_8MMA_AtomIJNSA_20SM100_MMA_F16BF16_SSISM_SM_fLi64ELi64ELNSA_4UMMA5MajorE1ELSR_1ELNSQ_7ScaleInE0ELSS_0EEEEEENSA_6LayoutINSB_IJSE_SE_SE_EEENSB_IJNSC_ILi0EEESX_SX_EEEEENSB_IJNSA_10UnderscoreES10_S10_EEEEENS7_6detail27Sm100ImplicitGemmTileTraitsINSA_13SM90_TMA_LOADENSA_14ComposedLayoutINSA_7SwizzleILi3ELi4ELi3EEENSA_18smem_ptr_flag_bitsILi16EEENSV_INSB_IJSH_NSC_ILi8EEEEEENSB_IJSE_SH_EEEEEEEvEENS14_INSA_30SM90_TMA_LOAD_IM2COL_MULTICASTES1F_vEEEENS_8epilogue10collective18CollectiveEpilogueINS1K_23Sm100TmaWarpSpecializedILi3ELi2ELi16ELb1ELb0EEEJSL_NSB_IJNSV_ISH_SE_EENSV_ISJ_SE_EEEEESM_NSB_IJlNSB_IJSE_llEEESX_EEESM_S1T_NS1K_6fusion15FusionCallbacksIS1O_NS1U_17LinearCombinationISM_fSM_fLNS_15FloatRoundStyleE2EEESL_S1R_JEEENSA_5SM1004TMEM4LOAD26SM100_TMEM_LOAD_16dp256b4xES15_NS16_INS17_ILi2ELi4ELi3EEES1A_NSV_INSB_IJS1B_SJ_EEENSB_IJSJ_SE_EEEEEEENSA_17SM75_U32x4_LDSM_NENSA_14SM90_TMA_STOREES28_NSA_17SM90_U32x4_STSM_NENSA_39AutoVectorizingCopyWithAssumedAlignmentILi128EEEEEEvvEEEEvNT_6ParamsE,(.L_x_218 - _ZN7cutlass13device_kernelINS_4conv6kernel13ConvUniversalINS1_16ConvProblemShapeILNS1_8OperatorE2ELi2EEENS1_10collective14CollectiveConvINS1_47MainloopSm100TmaUmmaWarpSpecializedImplicitGemmILS5_2ELi26ELi2ELi1ELi2EN4cute5tupleIJNSA_1CILi2EEENSC_ILi1EEESE_EEEEENSB_IJNSC_ILi64EEENSB_IJSH_EEENSB_IJNSC_ILi32EEEEEEEEENS_10bfloat16_tESM_NSA_8TiledMMAINSA_8MMA_AtomIJNSA_20SM100_MMA_F16BF16_SSISM_SM_fLi64ELi64ELNSA_4UMMA5MajorE1ELSR_1ELNSQ_7ScaleInE0ELSS_0EEEEEENSA_6LayoutINSB_IJSE_SE_SE_EEENSB_IJNSC_ILi0EEESX_SX_EEEEENSB_IJNSA_10UnderscoreES10_S10_EEEEENS7_6detail27Sm100ImplicitGemmTileTraitsINSA_13SM90_TMA_LOADENSA_14ComposedLayoutINSA_7SwizzleILi3ELi4ELi3EEENSA_18smem_ptr_flag_bitsILi16EEENSV_INSB_IJSH_NSC_ILi8EEEEEENSB_IJSE_SH_EEEEEEEvEENS14_INSA_30SM90_TMA_LOAD_IM2COL_MULTICASTES1F_vEEEENS_8epilogue10collective18CollectiveEpilogueINS1K_23Sm100TmaWarpSpecializedILi3ELi2ELi16ELb1ELb0EEEJSL_NSB_IJNSV_ISH_SE_EENSV_ISJ_SE_EEEEESM_NSB_IJlNSB_IJSE_llEEESX_EEESM_S1T_NS1K_6fusion15FusionCallbacksIS1O_NS1U_17LinearCombinationISM_fSM_fLNS_15FloatRoundStyleE2EEESL_S1R_JEEENSA_5SM1004TMEM4LOAD26SM100_TMEM_LOAD_16dp256b4xES15_NS16_INS17_ILi2ELi4ELi3EEES1A_NSV_INSB_IJS1B_SJ_EEENSB_IJSJ_SE_EEEEEEENSA_17SM75_U32x4_LDSM_NENSA_14SM90_TMA_STOREES28_NSA_17SM90_U32x4_STSM_NENSA_39AutoVectorizingCopyWithAssumedAlignmentILi128EEEEEEvvEEEEvNT_6ParamsE)
        .other          _ZN7cutlass13device_kernelINS_4conv6kernel13ConvUniversalINS1_16ConvProblemShapeILNS1_8OperatorE2ELi2EEENS1_10collective14CollectiveConvINS1_47MainloopSm100TmaUmmaWarpSpecializedImplicitGemmILS5_2ELi26ELi2ELi1ELi2EN4cute5tupleIJNSA_1CILi2EEENSC_ILi1EEESE_EEEEENSB_IJNSC_ILi64EEENSB_IJSH_EEENSB_IJNSC_ILi32EEEEEEEEENS_10bfloat16_tESM_NSA_8TiledMMAINSA_8MMA_AtomIJNSA_20SM100_MMA_F16BF16_SSISM_SM_fLi64ELi64ELNSA_4UMMA5MajorE1ELSR_1ELNSQ_7ScaleInE0ELSS_0EEEEEENSA_6LayoutINSB_IJSE_SE_SE_EEENSB_IJNSC_ILi0EEESX_SX_EEEEENSB_IJNSA_10UnderscoreES10_S10_EEEEENS7_6detail27Sm100ImplicitGemmTileTraitsINSA_13SM90_TMA_LOADENSA_14ComposedLayoutINSA_7SwizzleILi3ELi4ELi3EEENSA_18smem_ptr_flag_bitsILi16EEENSV_INSB_IJSH_NSC_ILi8EEEEEENSB_IJSE_SH_EEEEEEEvEENS14_INSA_30SM90_TMA_LOAD_IM2COL_MULTICASTES1F_vEEEENS_8epilogue10collective18CollectiveEpilogueINS1K_23Sm100TmaWarpSpecializedILi3ELi2ELi16ELb1ELb0EEEJSL_NSB_IJNSV_ISH_SE_EENSV_ISJ_SE_EEEEESM_NSB_IJlNSB_IJSE_llEEESX_EEESM_S1T_NS1K_6fusion15FusionCallbacksIS1O_NS1U_17LinearCombinationISM_fSM_fLNS_15FloatRoundStyleE2EEESL_S1R_JEEENSA_5SM1004TMEM4LOAD26SM100_TMEM_LOAD_16dp256b4xES15_NS16_INS17_ILi2ELi4ELi3EEES1A_NSV_INSB_IJS1B_SJ_EEENSB_IJSJ_SE_EEEEEEENSA_17SM75_U32x4_LDSM_NENSA_14SM90_TMA_STOREES28_NSA_17SM90_U32x4_STSM_NENSA_39AutoVectorizingCopyWithAssumedAlignmentILi128EEEEEEvvEEEEvNT_6ParamsE,@"STO_CUDA_ENTRY STV_DEFAULT"
_ZN7cutlass13device_kernelINS_4conv6kernel13ConvUniversalINS1_16ConvProblemShapeILNS1_8OperatorE2ELi2EEENS1_10collective14CollectiveConvINS1_47MainloopSm100TmaUmmaWarpSpecializedImplicitGemmILS5_2ELi26ELi2ELi1ELi2EN4cute5tupleIJNSA_1CILi2EEENSC_ILi1EEESE_EEEEENSB_IJNSC_ILi64EEENSB_IJSH_EEENSB_IJNSC_ILi32EEEEEEEEENS_10bfloat16_tESM_NSA_8TiledMMAINSA_8MMA_AtomIJNSA_20SM100_MMA_F16BF16_SSISM_SM_fLi64ELi64ELNSA_4UMMA5MajorE1ELSR_1ELNSQ_7ScaleInE0ELSS_0EEEEEENSA_6LayoutINSB_IJSE_SE_SE_EEENSB_IJNSC_ILi0EEESX_SX_EEEEENSB_IJNSA_10UnderscoreES10_S10_EEEEENS7_6detail27Sm100ImplicitGemmTileTraitsINSA_13SM90_TMA_LOADENSA_14ComposedLayoutINSA_7SwizzleILi3ELi4ELi3EEENSA_18smem_ptr_flag_bitsILi16EEENSV_INSB_IJSH_NSC_ILi8EEEEEENSB_IJSE_SH_EEEEEEEvEENS14_INSA_30SM90_TMA_LOAD_IM2COL_MULTICASTES1F_vEEEENS_8epilogue10collective18CollectiveEpilogueINS1K_23Sm100TmaWarpSpecializedILi3ELi2ELi16ELb1ELb0EEEJSL_NSB_IJNSV_ISH_SE_EENSV_ISJ_SE_EEEEESM_NSB_IJlNSB_IJSE_llEEESX_EEESM_S1T_NS1K_6fusion15FusionCallbacksIS1O_NS1U_17LinearCombinationISM_fSM_fLNS_15FloatRoundStyleE2EEESL_S1R_JEEENSA_5SM1004TMEM4LOAD26SM100_TMEM_LOAD_16dp256b4xES15_NS16_INS17_ILi2ELi4ELi3EEES1A_NSV_INSB_IJS1B_SJ_EEENSB_IJSJ_SE_EEEEEEENSA_17SM75_U32x4_LDSM_NENSA_14SM90_TMA_STOREES28_NSA_17SM90_U32x4_STSM_NENSA_39AutoVectorizingCopyWithAssumedAlignmentILi128EEEEEEvvEEEEvNT_6ParamsE:
[----:B------:R-:W1:Y:S01]  /*0000*/  LDC R1, c[0x0][0x37c] ;  /* 0x0000df00ff017b82 */ /* 0x000e620000000800 */
[----:B------:R-:W2:Y:S01]  /*0010*/  S2R R76, SR_TID.X ;  /* 0x00000000004c7919 */ /* 0x000ea20000002100 */
[----:B------:R-:W3:Y:S01]  /*0020*/  LDCU.64 UR6, c[0x0][0x890] ;  /* 0x00011200ff0677ac */ /* 0x000ee20008000a00 */
[----:B-1----:R-:W-:Y:S01]  /*0030*/  VIADD R1, R1, 0xfffffff8 ;  /* 0xfffffff801017836 */ /* 0x002fe20000000000 */
[----:B------:R-:W-:Y:S02]  /*0040*/  PRMT R59, RZ, 0x7610, R59 ;  /* 0x00007610ff3b7816 */ /* 0x000fe4000000003b */
[----:B------:R-:W-:Y:S01]  /*0050*/  ELECT P6, URZ, PT ;  /* 0x0000000000ff782f */ /* 0x000fe200038c0000 */
[----:B------:R-:W1:Y:S01]  /*0060*/  LDCU.64 UR46, c[0x0][0x358] ;  /* 0x00006b00ff2e77ac */ /* 0x000e620008000a00 */
[----:B---3--:R-:W-:-:S04]  /*0070*/  UISETP.NE.U32.AND UP0, UPT, UR6, URZ, UPT ;  /* 0x000000ff0600728c */ /* 0x008fc8000bf05070 */
[----:B------:R-:W-:Y:S01]  /*0080*/  UISETP.NE.AND.EX UP0, UPT, UR7, URZ, UPT, UP0 ;  /* 0x000000ff0700728c */ /* 0x000fe2000bf05300 */
[----:B--2---:R-:W-:-:S05]  /*0090*/  SHF.R.U32.HI R77, RZ, 0x5, R76 ;  /* 0x00000005ff4d7819 */ /* 0x004fca000001164c */
[----:B------:R-:W2:Y:S02]  /*00a0*/  SHFL.IDX PT, R0, R77, RZ, 0x1f ;  /* 0x00001fff4d007589 */ /* 0x000ea400000e0000 */
[----:B--2---:R-:W-:Y:S01]  /*00b0*/  R2UR UR4, R0 ;  /* 0x00000000000472ca */ /* 0x004fe200000e0000 */
[----:B-1----:R-:W-:-:S14]  /*00c0*/  BRA.U UP0, `(.L_x_0) ;  /* 0x00000001002c7547 */ /* 0x002fdc000b800000 */
[----:B------:R-:W1:Y:S02]  /*00d0*/  LDCU.64 UR8, c[0x0][0x888] ;  /* 0x00011100ff0877ac */ /* 0x000e640008000a00 */
[----:B-1----:R-:W-:-:S04]  /*00e0*/  UISETP.NE.U32.AND UP0, UPT, UR8, URZ, UPT ;  /* 0x000000ff0800728c */ /* 0x002fc8000bf05070 */
[----:B------:R-:W-:-:S09]  /*00f0*/  UISETP.NE.AND.EX UP0, UPT, UR9, URZ, UPT, UP0 ;  /* 0x000000ff0900728c */ /* 0x000fd2000bf05300 */
[----:B------:R-:W-:Y:S05]  /*0100*/  BRA.U !UP0, `(.L_x_1) ;  /* 0x0000000108107547 */ /* 0x000fea000b800000 */
[----:B------:R-:W1:Y:S02]  /*0110*/  LDC.64 R2, c[0x0][0x888] ;  /* 0x00022200ff027b82 */ /* 0x000e640000000a00 */
[----:B-1----:R1:W5:Y:S01]  /*0120*/  LDG.E R35, desc[UR46][R2.64] ;  /* 0x0000002e02237981 */ /* 0x002362000c1e1900 */
[----:B------:R-:W-:Y:S01]  /*0130*/  HFMA2 R59, -RZ, RZ, 0, 5.9604644775390625e-08 ;  /* 0x00000001ff3b7431 */ /* 0x000fe200000001ff */
[----:B------:R-:W-:Y:S05]  /*0140*/  BRA `(.L_x_0) ;  /* 0x00000000000c7947 */ /* 0x000fea0003800000 */
.L_x_1:
[----:B------:R-:W1:Y:S01]  /*0150*/  LDCU UR5, c[0x0][0x880] ;  /* 0x00011000ff0577ac */ /* 0x000e620008000800 */
[----:B------:R-:W-:Y:S01]  /*0160*/  HFMA2 R59, -RZ, RZ, 0, 5.9604644775390625e-08 ;  /* 0x00000001ff3b7431 */ /* 0x000fe200000001ff */
[----:B-1----:R-:W-:Y:S02]  /*0170*/  MOV R35, UR5 ;  /* 0x0000000500237c02 */ /* 0x002fe40008000f00 */
.L_x_0:
[----:B------:R-:W2:Y:S02]  /*0180*/  LDCU.64 UR8, c[0x0][0x8b0] ;  /* 0x00011600ff0877ac */ /* 0x000ea40008000a00 */
[----:B--2---:R-:W-:-:S04]  /*0190*/  UISETP.NE.U32.AND UP0, UPT, UR8, URZ, UPT ;  /* 0x000000ff0800728c */ /* 0x004fc8000bf05070 */
[----:B------:R-:W-:-:S09]  /*01a0*/  UISETP.NE.AND.EX UP0, UPT, UR9, URZ, UPT, UP0 ;  /* 0x000000ff0900728c */ /* 0x000fd2000bf05300 */
[----:B------:R-:W-:Y:S05]  /*01b0*/  BRA.U UP0, `(.L_x_2) ;  /* 0x0000000100247547 */ /* 0x000fea000b800000 */
[----:B------:R-:W2:Y:S02]  /*01c0*/  LDCU.64 UR8, c[0x0][0x8a8] ;  /* 0x00011500ff0877ac */ /* 0x000ea40008000a00 */
[----:B--2---:R-:W-:-:S04]  /*01d0*/  UISETP.NE.U32.AND UP0, UPT, UR8, URZ, UPT ;  /* 0x000000ff0800728c */ /* 0x004fc8000bf05070 */
[----:B------:R-:W-:-:S09]  /*01e0*/  UISETP.NE.AND.EX UP0, UPT, UR9, URZ, UPT, UP0 ;  /* 0x000000ff0900728c */ /* 0x000fd2000bf05300 */
[----:B------:R-:W-:Y:S05]  /*01f0*/  BRA.U !UP0, `(.L_x_3) ;  /* 0x00000001080c7547 */ /* 0x000fea000b800000 */
[----:B-1----:R-:W1:Y:S02]  /*0200*/  LDC.64 R2, c[0x0][0x8a8] ;  /* 0x00022a00ff027b82 */ /* 0x002e640000000a00 */
[----:B-1----:R2:W5:Y:S01]  /*0210*/  LDG.E R33, desc[UR46][R2.64] ;  /* 0x0000002e02217981 */ /* 0x002562000c1e1900 */
[----:B------:R-:W-:Y:S05]  /*0220*/  BRA `(.L_x_2) ;  /* 0x0000000000087947 */ /* 0x000fea0003800000 */
.L_x_3:
[----:B------:R-:W2:Y:S02]  /*0230*/  LDCU UR5, c[0x0][0x8a0] ;  /* 0x00011400ff0577ac */ /* 0x000ea40008000800 */
[----:B--2---:R-:W-:Y:S02]  /*0240*/  MOV R33, UR5 ;  /* 0x0000000500217c02 */ /* 0x004fe40008000f00 */
.L_x_2:
[----:B------:R-:W-:Y:S01]  /*0250*/  IMAD.U32 R0, RZ, RZ, UR4 ;  /* 0x00000004ff007e24 */ /* 0x000fe2000f8e00ff */
[----:B------:R-:W-:Y:S04]  /*0260*/  BSSY.RECONVERGENT B0, `(.L_x_4) ;  /* 0x000000c000007945 */ /* 0x000fe80003800200 */
[C---:B------:R-:W-:Y:S02]  /*0270*/  ISETP.NE.OR P1, PT, R0.reuse, 0x1, !P6 ;  /* 0x000000010000780c */ /* 0x040fe40007725670 */
[----:B------:R-:W-:-:S11]  /*0280*/  ISETP.NE.OR P0, PT, R0, 0x3, !P6 ;  /* 0x000000030000780c */ /* 0x000fd60007705670 */
[----:B------:R-:W-:Y:S05]  /*0290*/  @P1 BRA `(.L_x_5) ;  /* 0x0000000000201947 */ /* 0x000fea0003800000 */
[----:B------:R-:W3:Y:S02]  /*02a0*/  LDCU.64 UR8, c[0x0][0x348] ;  /* 0x00006900ff0877ac */ /* 0x000ee40008000a00 */
[----:B---3--:R-:W-:Y:S02]  /*02b0*/  UIADD3 UR10, UP1, UPT, UR8, 0x80, URZ ;  /* 0x00000080080a7890 */ /* 0x008fe4000ff3e0ff */
[----:B------:R-:W-:Y:S02]  /*02c0*/  UIADD3 UR8, UP0, UPT, UR8, 0x180, URZ ;  /* 0x0000018008087890 */ /* 0x000fe4000ff1e0ff */
[----:B------:R-:W-:Y:S02]  /*02d0*/  UIADD3.X UR11, UPT, UPT, URZ, UR9, URZ, UP1, !UPT ;  /* 0x00000009ff0b7290 */ /* 0x000fe40008ffe4ff */
[----:B------:R-:W-:-:S07]  /*02e0*/  UIADD3.X UR9, UPT, UPT, URZ, UR9, URZ, UP0, !UPT ;  /* 0x00000009ff097290 */ /* 0x000fce00087fe4ff */
[----:B------:R3:W-:Y:S02]  /*02f0*/  UTMACCTL.PF [UR10] ;  /* 0x000000000a0079b9 */ /* 0x0007e40008040000 */
[----:B------:R3:W-:Y:S02]  /*0300*/  UTMACCTL.PF [UR8] ;  /* 0x00000000080079b9 */ /* 0x0007e40008040000 */
[----:B---3--:R-:W-:Y:S01]  /*0310*/  NOP ;  /* 0x0000000000007918 */ /* 0x008fe20000000000 */
.L_x_5:
[----:B------:R-:W-:Y:S05]  /*0320*/  BSYNC.RECONVERGENT B0 ;  /* 0x0000000000007941 */ /* 0x000fea0003800200 */
.L_x_4:
[----:B------:R-:W-:Y:S04]  /*0330*/  BSSY.RECONVERGENT B0, `(.L_x_6) ;  /* 0x000000a000007945 */ /* 0x000fe80003800200 */
        /* <DEDUP_REMOVED lines=9> */
.L_x_7:
[----:B------:R-:W-:Y:S05]  /*03d0*/  BSYNC.RECONVERGENT B0 ;  /* 0x0000000000007941 */ /* 0x000fea0003800200 */
.L_x_6:
[----:B------:R-:W3:Y:S01]  /*03e0*/  LDCU.64 UR8, c[0x0][0x888] ;  /* 0x00011100ff0877ac */ /* 0x000ee20008000a00 */
[----:B------:R-:W-:Y:S02]  /*03f0*/  UISETP.EQ.U32.AND UP1, UPT, UR6, URZ, UPT ;  /* 0x000000ff0600728c */ /* 0x000fe4000bf22070 */
[----:B------:R-:W-:Y:S02]  /*0400*/  UPLOP3.LUT UP6, UPT, UPT, UPT, UPT, 0x80, 0x8 ;  /* 0x000000000008789c */ /* 0x000fe40003fcf070 */
[----:B---3--:R-:W-:-:S04]  /*0410*/  UISETP.NE.U32.AND UP0, UPT, UR8, URZ, UPT ;  /* 0x000000ff0800728c */ /* 0x008fc8000bf05070 */
[----:B------:R-:W-:-:S04]  /*0420*/  UISETP.NE.AND.EX UP0, UPT, UR9, URZ, UPT, UP0 ;  /* 0x000000ff0900728c */ /* 0x000fc8000bf05300 */
[----:B------:R-:W-:-:S04]  /*0430*/  UISETP.EQ.OR.EX UP2, UPT, UR7, URZ, !UP0, UP1 ;  /* 0x000000ff0700728c */ /* 0x000fc8000c742710 */
[----:B------:R-:W-:-:S05]  /*0440*/  UP2UR UR49, UPR, URZ, 0x4 ;  /* 0x00000004ff317883 */ /* 0x000fca0008000000 */
[----:B------:R-:W-:Y:S07]  /*0450*/  BRA.U !UP2, `(.L_x_8) ;  /* 0x000000010a207547 */ /* 0x000fee000b800000 */
[----:B------:R-:W-:Y:S01]  /*0460*/  UISETP.NE.U32.AND UP2, UPT, UR6, URZ, UPT ;  /* 0x000000ff0600728c */ /* 0x000fe2000bf45070 */
[----:B-----5:R-:W-:Y:S01]  /*0470*/  FSETP.NEU.AND P0, PT, R35, RZ, PT ;  /* 0x000000ff2300720b */ /* 0x020fe20003f0d000 */
[----:B------:R-:W-:Y:S02]  /*0480*/  USEL UR5, URZ, 0xffffffff, UP0 ;  /* 0xffffffffff057887 */ /* 0x000fe40008000000 */
[----:B------:R-:W-:-:S10]  /*0490*/  UISETP.NE.AND.EX UP2, UPT, UR7, URZ, UPT, UP2 ;  /* 0x000000ff0700728c */ /* 0x000fd4000bf45320 */
[----:B------:R-:W-:Y:S01]  /*04a0*/  VOTEU.ANY UP1, P0 ;  /* 0x0000000000ff7886 */ /* 0x000fe20000020100 */
[----:B------:R-:W-:-:S04]  /*04b0*/  @!UP2 USEL UR5, URZ, 0xffffffff, UP1 ;  /* 0xffffffffff05a887 */ /* 0x000fc80008800000 */
[----:B------:R-:W-:-:S04]  /*04c0*/  ULOP3.LUT UR5, UR5, 0x1, URZ, 0xc0, !UPT ;  /* 0x0000000105057892 */ /* 0x000fc8000f8ec0ff */
[----:B------:R-:W-:-:S11]  /*04d0*/  UISETP.NE.U32.AND UP6, UPT, UR5, 0x1, UPT ;  /* 0x000000010500788c */ /* 0x000fd6000bfc5070 */
.L_x_8:
[----:B-12---:R-:W1:Y:S02]  /*04e0*/  SHFL.IDX PT, R2, R77, RZ, 0x1f ;  /* 0x00001fff4d027589 */ /* 0x006e6400000e0000 */
[----:B-1----:R-:W-:-:S13]  /*04f0*/  ISETP.NE.AND P0, PT, R2, RZ, PT ;  /* 0x000000ff0200720c */ /* 0x002fda0003f05270 */
[----:B------:R-:W-:Y:S05]  /*0500*/  @P0 BRA `(.L_x_9) ;  /* 0x0000000400140947 */ /* 0x000fea0003800000 */
[----:B------:R-:W-:Y:S01]  /*0510*/  ELECT P0, URZ, PT ;  /* 0x0000000000ff782f */ /* 0x000fe20003800000 */
[----:B------:R-:W-:-:S12]  /*0520*/  BSSY.RECONVERGENT B0, `(.L_x_9) ;  /* 0x0000043000007945 */ /* 0x000fd80003800200 */
[----:B------:R-:W-:Y:S05]  /*0530*/  @!P0 BRA `(.L_x_10) ;  /* 0x0000000400048947 */ /* 0x000fea0003800000 */
[----:B------:R-:W1:Y:S01]  /*0540*/  S2UR UR7, SR_CgaCtaId ;  /* 0x00000000000779c3 */ /* 0x000e620000008800 */
[----:B------:R-:W-:Y:S01]  /*0550*/  UMOV UR8, 0x400 ;  /* 0x0000040000087882 */ /* 0x000fe20000000000 */
[----:B------:R-:W-:Y:S01]  /*0560*/  UMOV UR6, 0x1 ;  /* 0x0000000100067882 */ /* 0x000fe20000000000 */
[----:B------:R-:W-:Y:S02]  /*0570*/  UMOV UR5, 0x2 ;  /* 0x0000000200057882 */ /* 0x000fe40000000000 */
[----:B------:R-:W-:-:S04]  /*0580*/  UIADD3 UR10, UPT, UPT, -UR5, 0x100000, URZ ;  /* 0x00100000050a7890 */ /* 0x000fc8000fffe1ff */
[----:B------:R-:W-:Y:S02]  /*0590*/  USHF.L.U32 UR11, UR10, 0xb, URZ ;  /* 0x0000000b0a0b7899 */ /* 0x000fe400080006ff */
[----:B------:R-:W-:Y:S02]  /*05a0*/  USHF.L.U32 UR10, UR10, 0x1, URZ ;  /* 0x000000010a0a7899 */ /* 0x000fe400080006ff */
[----:B-1----:R-:W-:Y:S02]  /*05b0*/  ULEA UR7, UR7, UR8, 0x18 ;  /* 0x0000000807077291 */ /* 0x002fe4000f8ec0ff */
[----:B------:R-:W-:-:S04]  /*05c0*/  UIADD3 UR8, UPT, UPT, -UR6, 0x100000, URZ ;  /* 0x0010000006087890 */ /* 0x000fc8000fffe1ff */
[----:B------:R-:W-:Y:S02]  /*05d0*/  USHF.L.U32 UR9, UR8, 0xb, URZ ;  /* 0x0000000b08097899 */ /* 0x000fe400080006ff */
[----:B------:R-:W-:Y:S01]  /*05e0*/  USHF.L.U32 UR8, UR8, 0x1, URZ ;  /* 0x0000000108087899 */ /* 0x000fe200080006ff */
[----:B------:R-:W1:Y:S11]  /*05f0*/  FENCE.VIEW.ASYNC.S ;  /* 0x00000000000073c6 */ /* 0x000e760000000000 */
[----:B-1----:R1:W2:Y:S01]  /*0600*/  SYNCS.EXCH.64 URZ, [UR7], UR8 ;  /* 0x0000000807ff75b2 */ /* 0x0022a20008000100 */
[----:B------:R1:W3:Y:S01]  /*0610*/  SYNCS.EXCH.64 URZ, [UR7+0xd0], UR10 ;  /* 0x0000d00a07ff75b2 */ /* 0x0002e20008000100 */
[----:B------:R1:W4:Y:S01]  /*0620*/  SYNCS.EXCH.64 URZ, [UR7+0x8], UR8 ;  /* 0x0000080807ff75b2 */ /* 0x0003220008000100 */
[----:B------:R1:W1:Y:S01]  /*0630*/  SYNCS.EXCH.64 URZ, [UR7+0xd8], UR10 ;  /* 0x0000d80a07ff75b2 */ /* 0x0002620008000100 */
        /* <DEDUP_REMOVED lines=48> */
[----:B--234-:R-:W-:Y:S01]  /*0940*/  NOP ;  /* 0x0000000000007918 */ /* 0x01cfe20000000000 */
.L_x_10:
[----:B-1----:R-:W-:Y:S05]  /*0950*/  BSYNC.RECONVERGENT B0 ;  /* 0x0000000000007941 */ /* 0x002fea0003800200 */
.L_x_9:
[----:B------:R-:W1:Y:S01]  /*0960*/  SHFL.IDX PT, R2, R77, RZ, 0x1f ;  /* 0x00001fff4d027589 */ /* 0x000e6200000e0000 */
[----:B------:R-:W-:Y:S01]  /*0970*/  NOP ;  /* 0x0000000000007918 */ /* 0x000fe20000000000 */
[----:B-1----:R-:W-:-:S13]  /*0980*/  ISETP.NE.AND P0, PT, R2, 0x1, PT ;  /* 0x000000010200780c */ /* 0x002fda0003f05270 */
[----:B------:R-:W-:Y:S05]  /*0990*/  @P0 BRA `(.L_x_11) ;  /* 0x0000000000500947 */ /* 0x000fea0003800000 */
[----:B------:R-:W1:Y:S01]  /*09a0*/  S2UR UR7, SR_CgaCtaId ;  /* 0x00000000000779c3 */ /* 0x000e620000008800 */
[----:B------:R-:W-:Y:S01]  /*09b0*/  UMOV UR8, 0x400 ;  /* 0x0000040000087882 */ /* 0x000fe20000000000 */
[----:B------:R-:W-:Y:S01]  /*09c0*/  UMOV UR6, 0x20 ;  /* 0x0000002000067882 */ /* 0x000fe20000000000 */
[----:B------:R-:W-:Y:S01]  /*09d0*/  UMOV UR5, 0x80 ;  /* 0x0000008000057882 */ /* 0x000fe20000000000 */
[----:B------:R-:W-:Y:S01]  /*09e0*/  ELECT P0, URZ, PT ;  /* 0x0000000000ff782f */ /* 0x000fe20003800000 */
        /* <DEDUP_REMOVED lines=8> */
[----:B-1----:R1:W2:Y:S01]  /*0a70*/  SYNCS.EXCH.64 URZ, [UR7+0x1a0], UR8 ;  /* 0x0001a00807ff75b2 */ /* 0x0022a20008000100 */
[----:B------:R1:W3:Y:S01]  /*0a80*/  SYNCS.EXCH.64 URZ, [UR7+0x1b8], UR10 ;  /* 0x0001b80a07ff75b2 */ /* 0x0002e20008000100 */
[----:B------:R1:W4:Y:S01]  /*0a90*/  SYNCS.EXCH.64 URZ, [UR7+0x1a8], UR8 ;  /* 0x0001a80807ff75b2 */ /* 0x0003220008000100 */
[----:B------:R1:W1:Y:S01]  /*0aa0*/  SYNCS.EXCH.64 URZ, [UR7+0x1c0], UR10 ;  /* 0x0001c00a07ff75b2 */ /* 0x0002620008000100 */
[----:B------:R1:W1:Y:S01]  /*0ab0*/  SYNCS.EXCH.64 URZ, [UR7+0x1b0], UR8 ;  /* 0x0001b00807ff75b2 */ /* 0x0002620008000100 */
[----:B------:R1:W1:Y:S01]  /*0ac0*/  SYNCS.EXCH.64 URZ, [UR7+0x1c8], UR10 ;  /* 0x0001c80a07ff75b2 */ /* 0x0002620008000100 */
[----:B------:R-:W-:Y:S01]  /*0ad0*/  NOP ;  /* 0x0000000000007918 */ /* 0x000fe20000000000 */
.L_x_11:
[----:B------:R-:W2:Y:S01]  /*0ae0*/  SHFL.IDX PT, R2, R77, RZ, 0x1f ;  /* 0x00001fff4d027589 */ /* 0x000ea200000e0000 */
[----:B------:R-:W-:Y:S01]  /*0af0*/  NOP ;  /* 0x0000000000007918 */ /* 0x000fe20000000000 */
[----:B--2---:R-:W-:-:S13]  /*0b00*/  ISETP.NE.AND P0, PT, R2, 0x3, PT ;  /* 0x000000030200780c */ /* 0x004fda0003f05270 */
[----:B------:R-:W-:Y:S05]  /*0b10*/  @P0 BRA `(.L_x_12) ;  /* 0x0000000000300947 */ /* 0x000fea0003800000 */
[----:B------:R-:W2:Y:S01]  /*0b20*/  S2UR UR6, SR_CgaCtaId ;  /* 0x00000000000679c3 */ /* 0x000ea20000008800 */
[----:B-1----:R-:W-:Y:S01]  /*0b30*/  UMOV UR7, 0x400 ;  /* 0x0000040000077882 */ /* 0x002fe20000000000 */
[----:B------:R-:W-:Y:S01]  /*0b40*/  UMOV UR5, 0x20 ;  /* 0x0000002000057882 */ /* 0x000fe20000000000 */
[----:B------:R-:W-:Y:S01]  /*0b50*/  ELECT P0, URZ, PT ;  /* 0x0000000000ff782f */ /* 0x000fe20003800000 */
[----:B------:R-:W-:-:S04]  /*0b60*/  UIADD3 UR8, UPT, UPT, -UR5, 0x100000, URZ ;  /* 0x0010000005087890 */ /* 0x000fc8000fffe1ff */
[----:B------:R-:W-:Y:S02]  /*0b70*/  USHF.L.U32 UR9, UR8, 0xb, URZ ;  /* 0x0000000b08097899 */ /* 0x000fe400080006ff */
[----:B------:R-:W-:Y:S02]  /*0b80*/  USHF.L.U32 UR8, UR8, 0x1, URZ ;  /* 0x0000000108087899 */ /* 0x000fe400080006ff */
[----:B--2---:R-:W-:Y:S01]  /*0b90*/  ULEA UR6, UR6, UR7, 0x18 ;  /* 0x0000000706067291 */ /* 0x004fe2000f8ec0ff */
[----:B------:R-:W1:Y:S11]  /*0ba0*/  FENCE.VIEW.ASYNC.S ;  /* 0x00000000000073c6 */ /* 0x000e760000000000 */
[----:B-1----:R2:W1:Y:S01]  /*0bb0*/  SYNCS.EXCH.64 URZ, [UR6+0x1d0], UR8 ;  /* 0x0001d00806ff75b2 */ /* 0x0024620008000100 */
[----:B------:R2:W1:Y:S02]  /*0bc0*/  SYNCS.EXCH.64 URZ, [UR6+0x1d8], UR8 ;  /* 0x0001d80806ff75b2 */ /* 0x0004640008000100 */
[----:B--2---:R-:W-:Y:S01]  /*0bd0*/  NOP ;  /* 0x0000000000007918 */ /* 0x004fe20000000000 */
.L_x_12:
[----:B------:R-:W2:Y:S01]  /*0be0*/  SHFL.IDX PT, R2, R77, RZ, 0x1f ;  /* 0x00001fff4d027589 */ /* 0x000ea200000e0000 */
[----:B------:R-:W-:Y:S01]  /*0bf0*/  NOP ;  /* 0x0000000000007918 */ /* 0x000fe20000000000 */
[----:B--2---:R-:W-:-:S13]  /*0c00*/  ISETP.NE.AND P0, PT, R2, 0x4, PT ;  /* 0x000000040200780c */ /* 0x004fda0003f05270 */
[----:B------:R-:W-:Y:S05]  /*0c10*/  @P0 BRA `(.L_x_13) ;  /* 0x0000000000440947 */ /* 0x000fea0003800000 */
[----:B------:R-:W2:Y:S01]  /*0c20*/  S2UR UR6, SR_CgaCtaId ;  /* 0x00000000000679c3 */ /* 0x000ea20000008800 */
[----:B-1----:R-:W-:Y:S01]  /*0c30*/  UMOV UR8, 0x1e0 ;  /* 0x000001e000087882 */ /* 0x002fe20000000000 */
[----:B------:R-:W-:Y:S01]  /*0c40*/  UMOV UR7, 0x400 ;  /* 0x0000040000077882 */ /* 0x000fe20000000000 */
[----:B------:R-:W-:Y:S01]  /*0c50*/  USEL UR8, UR8, 0x1a0, UP6 ;  /* 0x000001a008087887 */ /* 0x000fe2000b000000 */
[----:B------:R-:W-:Y:S01]  /*0c60*/  UMOV UR5, 0x1 ;  /* 0x0000000100057882 */ /* 0x000fe20000000000 */
[----:B------:R-:W-:Y:S01]  /*0c70*/  ELECT P0, URZ, PT ;  /* 0x0000000000ff782f */ /* 0x000fe20003800000 */
[----:B------:R-:W-:-:S04]  /*0c80*/  UIADD3 UR10, UPT, UPT, -UR5, 0x100000, URZ ;  /* 0x00100000050a7890 */ /* 0x000fc8000fffe1ff */
[----:B------:R-:W-:Y:S02]  /*0c90*/  USHF.L.U32 UR11, UR10, 0xb, URZ ;  /* 0x0000000b0a0b7899 */ /* 0x000fe400080006ff */
[----:B------:R-:W-:Y:S02]  /*0ca0*/  USHF.L.U32 UR10, UR10, 0x1, URZ ;  /* 0x000000010a0a7899 */ /* 0x000fe400080006ff */
        /* <DEDUP_REMOVED lines=8> */
.L_x_13:
[----:B------:R-:W2:Y:S01]  /*0d30*/  SHFL.IDX PT, R2, R77, RZ, 0x1f ;  /* 0x00001fff4d027589 */ /* 0x000ea200000e0000 */
[----:B------:R-:W1:Y:S01]  /*0d40*/  S2UR UR45, SR_CgaCtaId ;  /* 0x00000000002d79c3 */ /* 0x000e620000008800 */
[----:B------:R-:W-:Y:S01]  /*0d50*/  NOP ;  /* 0x0000000000007918 */ /* 0x000fe20000000000 */
[----:B--2---:R-:W-:-:S13]  /*0d60*/  ISETP.NE.AND P0, PT, R2, 0x5, PT ;  /* 0x000000050200780c */ /* 0x004fda0003f05270 */
[----:B-1----:R-:W-:Y:S05]  /*0d70*/  @P0 BRA `(.L_x_14) ;  /* 0x0000000000440947 */ /* 0x002fea0003800000 */
[----:B------:R-:W-:Y:S01]  /*0d80*/  UMOV UR7, 0x400 ;  /* 0x0000040000077882 */ /* 0x000fe20000000000 */
[----:B------:R-:W-:Y:S01]  /*0d90*/  UMOV UR6, 0x1 ;  /* 0x0000000100067882 */ /* 0x000fe20000000000 */
[----:B------:R-:W-:Y:S01]  /*0da0*/  UMOV UR5, 0x80 ;  /* 0x0000008000057882 */ /* 0x000fe20000000000 */
[----:B------:R-:W-:Y:S02]  /*0db0*/  ULEA UR7, UR45, UR7, 0x18 ;  /* 0x000000072d077291 */ /* 0x000fe4000f8ec0ff */
[----:B------:R-:W-:-:S04]  /*0dc0*/  UIADD3 UR8, UPT, UPT, -UR6, 0x100000, URZ ;  /* 0x0010000006087890 */ /* 0x000fc8000fffe1ff */
[----:B------:R-:W-:Y:S02]  /*0dd0*/  USHF.L.U32 UR9, UR8, 0xb, URZ ;  /* 0x0000000b08097899 */ /* 0x000fe400080006ff */
[----:B------:R-:W-:Y:S02]  /*0de0*/  USHF.L.U32 UR8, UR8, 0x1, URZ ;  /* 0x0000000108087899 */ /* 0x000fe400080006ff */
[----:B------:R-:W-:-:S04]  /*0df0*/  UIADD3 UR10, UPT, UPT, -UR5, 0x100000, URZ ;  /* 0x00100000050a7890 */ /* 0x000fc8000fffe1ff */
[----:B------:R-:W-:Y:S02]  /*0e00*/  USHF.L.U32 UR11, UR10, 0xb, URZ ;  /* 0x0000000b0a0b7899 */ /* 0x000fe400080006ff */
[----:B------:R-:W-:Y:S01]  /*0e10*/  USHF.L.U32 UR10, UR10, 0x1, URZ ;  /* 0x000000010a0a7899 */ /* 0x000fe200080006ff */
[----:B------:R-:W-:Y:S01]  /*0e20*/  ELECT P0, URZ, PT ;  /* 0x0000000000ff782f */ /* 0x000fe20003800000 */
[----:B------:R-:W1:Y:S02]  /*0e30*/  FENCE.VIEW.ASYNC.S ;  /* 0x00000000000073c6 */ /* 0x000e640000000000 */
[----:B-1----:R1:W2:Y:S08]  /*0e40*/  SYNCS.EXCH.64 URZ, [UR7+0x1f0], UR8 ;  /* 0x0001f00807ff75b2 */ /* 0x0022b00008000100 */
[----:B------:R1:W1:Y:S01]  /*0e50*/  SYNCS.EXCH.64 URZ, [UR7+0x200], UR10 ;  /* 0x0002000a07ff75b2 */ /* 0x0002620008000100 */
[----:B------:R1:W1:Y:S01]  /*0e60*/  SYNCS.EXCH.64 URZ, [UR7+0x1f8], UR8 ;  /* 0x0001f80807ff75b2 */ /* 0x0002620008000100 */
[----:B------:R1:W1:Y:S01]  /*0e70*/  SYNCS.EXCH.64 URZ, [UR7+0x208], UR10 ;  /* 0x0002080a07ff75b2 */ /* 0x0002620008000100 */
[----:B------:R-:W-:Y:S01]  /*0e80*/  NOP ;  /* 0x0000000000007918 */ /* 0x000fe20000000000 */
.L_x_14:
[----:B------:R-:W3:Y:S01]  /*0e90*/  LDCU UR5, c[0x0][0x36c] ;  /* 0x00006d80ff0577ac */ /* 0x000ee20008000800 */
[----:B------:R-:W-:Y:S01]  /*0ea0*/  ISETP.NE.OR P6, PT, R0, 0x2, !P6 ;  /* 0x000000020000780c */ /* 0x000fe200077c5670 */
[----:B------:R-:W-:Y:S01]  /*0eb0*/  NOP ;  /* 0x0000000000007918 */ /* 0x000fe20000000000 */
[----:B------:R-:W-:Y:S01]  /*0ec0*/  LOP3.LUT R8, R76, 0x1f, RZ, 0xc0, !PT ;  /* 0x0000001f4c087812 */ /* 0x000fe200078ec0ff */
[----:B------:R-:W-:Y:S02]  /*0ed0*/  UISETP.NE.AND UP5, UPT, UR4, 0x2, UPT ;  /* 0x000000020400788c */ /* 0x000fe4000bfa5270 */
[----:B------:R-:W-:Y:S02]  /*0ee0*/  UISETP.NE.AND UP4, UPT, UR4, URZ, UPT ;  /* 0x000000ff0400728c */ /* 0x000fe4000bf85270 */
[----:B---3--:R-:W-:-:S09]  /*0ef0*/  UISETP.EQ.U32.AND UP1, UPT, UR5, 0x1, UPT ;  /* 0x000000010500788c */ /* 0x008fd2000bf22070 */
[----:B------:R-:W-:Y:S05]  /*0f00*/  BRA.U !UP1, `(.L_x_15) ;  /* 0x0000000109087547 */ /* 0x000fea000b800000 */
[----:B-12-4-:R-:W-:Y:S01]  /*0f10*/  UCGABAR_ARV ;  /* 0x00000000000079c7 */ /* 0x016fe20008000000 */
[----:B------:R-:W-:Y:S05]  /*0f20*/  BRA `(.L_x_16) ;  /* 0x0000000000047947 */ /* 0x000fea0003800000 */
.L_x_15:
[----:B-12-4-:R-:W-:Y:S01]  /*0f30*/  NOP ;  /* 0x0000000000007918 */ /* 0x016fe20000000000 */
.L_x_16:
[----:B------:R-:W1:Y:S01]  /*0f40*/  S2R R19, SR_CTAID.Y ;  /* 0x0000000000137919 */ /* 0x000e620000002600 */
[----:B------:R-:W2:Y:S01]  /*0f50*/  S2UR UR6, SR_CTAID.X ;  /* 0x00000000000679c3 */ /* 0x000ea20000002500 */
[----:B------:R-:W-:-:S05]  /*0f60*/  CS2R.32 R64, SR_CgaSize ;  /* 0x0000000000407805 */ /* 0x000fca0000008a00 */
[----:B------:R-:W-:-:S05]  /*0f70*/  IMAD R64, R64, -0xa0, RZ ;  /* 0xffffff6040407824 */ /* 0x000fca00078e02ff */
[----:B------:R-:W-:-:S14]  /*0f80*/  R2UR UR7, R64 ;  /* 0x00000000400772ca */ /* 0x000fdc00000e0000 */
[----:B------:R-:W3:Y:S01]  /*0f90*/  LDCU UR7, c[0x0][UR7+0x2b0] ;  /* 0x00005600070777ac */ /* 0x000ee20008000800 */
[----:B------:R-:W-:-:S05]  /*0fa0*/  CS2R.32 R64, SR_CgaSize ;  /* 0x0000000000407805 */ /* 0x000fca0000008a00 */
[----:B------:R-:W-:-:S05]  /*0fb0*/  IMAD R64, R64, -0xa0, RZ ;  /* 0xffffff6040407824 */ /* 0x000fca00078e02ff */
[----:B------:R-:W-:-:S14]  /*0fc0*/  R2UR UR5, R64 ;  /* 0x00000000400572ca */ /* 0x000fdc00000e0000 */
[----:B------:R-:W4:Y:S01]  /*0fd0*/  LDCU UR5, c[0x0][UR5+0x2b4] ;  /* 0x00005680050577ac */ /* 0x000f220008000800 */
[----:B------:R-:W-:-:S05]  /*0fe0*/  CS2R.32 R0, SR_CgaSize ;  /* 0x0000000000007805 */ /* 0x000fca0000008a00 */
[----:B------:R-:W-:-:S06]  /*0ff0*/  IMAD R0, R0, -0xa0, RZ ;  /* 0xffffff6000007824 */ /* 0x000fcc00078e02ff */
[----:B------:R-:W4:Y:S01]  /*1000*/  LDC R0, c[0x0][R0+0x2a4] ;  /* 0x0000a90000007b82 */ /* 0x000f220000000800 */
[----:B------:R-:W-:Y:S02]  /*1010*/  USHF.L.U32 UR36, UR45, 0xa, URZ ;  /* 0x0000000a2d247899 */ /* 0x000fe400080006ff */
[----:B------:R-:W-:Y:S02]  /*1020*/  USHF.L.U32 UR22, UR45, 0x4, URZ ;  /* 0x000000042d167899 */ /* 0x000fe400080006ff */
[----:B------:R-:W-:Y:S02]  /*1030*/  ULOP3.LUT UR36, UR36, 0x400, URZ, 0xc0, !UPT ;  /* 0x0000040024247892 */ /* 0x000fe4000f8ec0ff */
[----:B------:R-:W-:Y:S01]  /*1040*/  ULOP3.LUT UR22, UR22, 0x10, URZ, 0xc0, !UPT ;  /* 0x0000001016167892 */ /* 0x000fe2000f8ec0ff */
[----:B------:R-:W4:Y:S01]  /*1050*/  LDC R11, c[0x0][0xb24] ;  /* 0x0002c900ff0b7b82 */ /* 0x000f220000000800 */
[----:B------:R-:W-:Y:S01]  /*1060*/  UISETP.NE.AND UP2, UPT, UR4, 0x2, UPT ;  /* 0x000000020400788c */ /* 0x000fe2000bf45270 */
[----:B--2---:R-:W-:-:S02]  /*1070*/  I2FP.F32.U32 R64, UR6 ;  /* 0x0000000600407c45 */ /* 0x004fc40008201000 */
[----:B------:R-:W-:-:S05]  /*1080*/  CS2R.32 R3, SR_CgaSize ;  /* 0x0000000000037805 */ /* 0x000fca0000008a00 */
[----:B------:R-:W-:-:S06]  /*1090*/  IMAD R3, R3, -0xa0, RZ ;  /* 0xffffff6003037824 */ /* 0x000fcc00078e02ff */
[----:B------:R-:W2:Y:S01]  /*10a0*/  LDC R3, c[0x0][R3+0x2a0] ;  /* 0x0000a80003037b82 */ /* 0x000ea20000000800 */
[----:B------:R-:W-:Y:S01]  /*10b0*/  MOV R37, UR6 ;  /* 0x0000000600257c02 */ /* 0x000fe20008000f00 */
[----:B---3--:R-:W-:Y:S01]  /*10c0*/  FMUL R64, R64, UR7 ;  /* 0x0000000740407c20 */ /* 0x008fe20008400000 */
[----:B-1----:R-:W-:-:S05]  /*10d0*/  I2FP.F32.U32 R2, R19 ;  /* 0x0000001300027245 */ /* 0x002fca0000201000 */
[----:B------:R-:W1:Y:S01]  /*10e0*/  S2UR UR48, SR_CTAID.Z ;  /* 0x00000000003079c3 */ /* 0x000e620000002700 */
[----:B------:R-:W3:Y:S01]  /*10f0*/  F2I.U32.TRUNC.NTZ R64, R64 ;  /* 0x0000004000407305 */ /* 0x000ee2000020f000 */
[----:B----4-:R-:W-:Y:S01]  /*1100*/  FMUL R2, R2, UR5 ;  /* 0x0000000502027c20 */ /* 0x010fe20008400000 */
[----:B------:R-:W4:Y:S01]  /*1110*/  LDCU UR5, c[0x0][0xb30] ;  /* 0x00016600ff0577ac */ /* 0x000f220008000800 */
[----:B------:R-:W-:-:S04]  /*1120*/  ISETP.GE.AND P0, PT, R11, 0x1, PT ;  /* 0x000000010b00780c */ /* 0x000fc80003f06270 */
[----:B------:R-:W1:Y:S01]  /*1130*/  LDC R26, c[0x0][0xb24] ;  /* 0x0002c900ff1a7b82 */ /* 0x000e620000000800 */
[----:B------:R-:W4:Y:S01]  /*1140*/  F2I.U32.TRUNC.NTZ R58, R2 ;  /* 0x00000002003a7305 */ /* 0x000f22000020f000 */
[----:B---3--:R-:W-:-:S05]  /*1150*/  IADD3 R64, PT, PT, -R64, RZ, RZ ;  /* 0x000000ff40407210 */ /* 0x008fca0007ffe1ff */
[----:B--2---:R-:W-:Y:S01]  /*1160*/  IMAD R64, R3, R64, UR6 ;  /* 0x0000000603407e24 */ /* 0x004fe2000f8e0240 */
[----:B----4-:R-:W-:-:S05]  /*1170*/  IADD3 R58, PT, PT, -R58, RZ, RZ ;  /* 0x000000ff3a3a7210 */ /* 0x010fca0007ffe1ff */
[----:B------:R-:W-:Y:S01]  /*1180*/  IMAD R58, R0, R58, R19 ;  /* 0x0000003a003a7224 */ /* 0x000fe200078e0213 */
[----:B------:R-:W-:Y:S01]  /*1190*/  PRMT R0, RZ, 0x7610, R0 ;  /* 0x00007610ff007816 */ /* 0x000fe20000000000 */
[----:B------:R-:W-:Y:S06]  /*11a0*/  BRA.U UP4, `(.L_x_17) ;  /* 0x0000000104207547 */ /* 0x000fec000b800000 */
[C---:B------:R-:W-:Y:S02]  /*11b0*/  ISETP.NE.AND P3, PT, R58.reuse, RZ, PT ;  /* 0x000000ff3a00720c */ /* 0x040fe40003f65270 */
[----:B------:R-:W-:Y:S02]  /*11c0*/  ISETP.NE.AND P1, PT, R58, RZ, PT ;  /* 0x000000ff3a00720c */ /* 0x000fe40003f25270 */
[C---:B------:R-:W-:Y:S02]  /*11d0*/  ISETP.NE.AND P2, PT, R64.reuse, 0x1, PT ;  /* 0x000000014000780c */ /* 0x040fe40003f45270 */
[----:B------:R-:W-:Y:S02]  /*11e0*/  SEL R0, RZ, 0x2, P3 ;  /* 0x00000002ff007807 */ /* 0x000fe40001800000 */
[----:B------:R-:W-:Y:S02]  /*11f0*/  ISETP.EQ.OR P1, PT, R64, RZ, !P1 ;  /* 0x000000ff4000720c */ /* 0x000fe40004f22670 */
[----:B------:R-:W-:-:S02]  /*1200*/  SEL R0, R0, 0x2, P2 ;  /* 0x0000000200007807 */ /* 0x000fc40001000000 */
[----:B------:R-:W-:-:S05]  /*1210*/  SEL R3, RZ, 0x1, !P1 ;  /* 0x00000001ff037807 */ /* 0x000fca0004800000 */
[----:B------:R-:W-:Y:S02]  /*1220*/  IMAD.IADD R0, R3, 0x1, R0 ;  /* 0x0000000103007824 */ /* 0x000fe400078e0200 */
.L_x_17:
[----:B------:R-:W-:Y:S05]  /*1230*/  @!P0 BRA `(.L_x_18) ;  /* 0x0000000000b88947 */ /* 0x000fea0003800000 */
[----:B------:R-:W2:Y:S01]  /*1240*/  LDC.64 R4, c[0x0][0xb18] ;  /* 0x0002c600ff047b82 */ /* 0x000ea20000000a00 */
[----:B------:R-:W-:-:S07]  /*1250*/  ISETP.NE.AND P0, PT, R11, 0x1, PT ;  /* 0x000000010b00780c */ /* 0x000fce0003f05270 */
[----:B------:R-:W3:Y:S08]  /*1260*/  LDC R10, c[0x0][0xb0c] ;  /* 0x0002c300ff0a7b82 */ /* 0x000ef00000000800 */
[----:B------:R-:W4:Y:S08]  /*1270*/  LDC R13, c[0x0][0x370] ;  /* 0x0000dc00ff0d7b82 */ /* 0x000f300000000800 */
[----:B------:R-:W1:Y:S01]  /*1280*/  LDC R12, c[0x0][0x374] ;  /* 0x0000dd00ff0c7b82 */ /* 0x000e620000000800 */
[----:B--2---:R-:W-:-:S07]  /*1290*/  ISETP.NE.AND P1, PT, R4, 0x1, PT ;  /* 0x000000010400780c */ /* 0x004fce0003f25270 */
[----:B------:R-:W4:Y:S01]  /*12a0*/  LDC.64 R6, c[0x0][0xb10] ;  /* 0x0002c400ff067b82 */ /* 0x000f220000000a00 */
[----:B---3--:R-:W-:-:S07]  /*12b0*/  ISETP.NE.AND P2, PT, R10, 0x1, PT ;  /* 0x000000010a00780c */ /* 0x008fce0003f45270 */
[----:B------:R-:W2:Y:S08]  /*12c0*/  LDC R9, c[0x0][0xb20] ;  /* 0x0002c800ff097b82 */ /* 0x000eb00000000800 */
[----:B------:R-:W3:Y:S01]  /*12d0*/  LDC.64 R2, c[0x0][0xb28] ;  /* 0x0002ca00ff027b82 */ /* 0x000ee20000000a00 */
[----:B-1----:R-:W-:-:S04]  /*12e0*/  IMAD.HI.U32 R14, R12, R5, RZ ;  /* 0x000000050c0e7227 */ /* 0x002fc800078e00ff */
[----:B----4-:R-:W-:-:S04]  /*12f0*/  IMAD.HI.U32 R16, R13, R6, RZ ;  /* 0x000000060d107227 */ /* 0x010fc800078e00ff */
[----:B------:R-:W-:Y:S01]  /*1300*/  IMAD.HI.U32 R18, R37, R6, RZ ;  /* 0x0000000625127227 */ /* 0x000fe200078e00ff */
[----:B------:R-:W-:Y:S02]  /*1310*/  @P2 SHF.R.U32.HI R13, RZ, R7, R16 ;  /* 0x00000007ff0d2219 */ /* 0x000fe40000011610 */
[----:B--2---:R-:W-:Y:S01]  /*1320*/  @P1 SHF.R.U32.HI R12, RZ, R9, R14 ;  /* 0x00000009ff0c1219 */ /* 0x004fe2000001160e */
[----:B------:R-:W-:Y:S01]  /*1330*/  IMAD.HI.U32 R16, R19, R5, RZ ;  /* 0x0000000513107227 */ /* 0x000fe200078e00ff */
[----:B------:R-:W-:-:S04]  /*1340*/  SHF.R.U32.HI R18, RZ, R7, R18 ;  /* 0x00000007ff127219 */ /* 0x000fc80000011612 */
[----:B------:R-:W-:Y:S01]  /*1350*/  SHF.R.U32.HI R16, RZ, R9, R16 ;  /* 0x00000009ff107219 */ /* 0x000fe20000011610 */
[----:B---3--:R-:W-:Y:S01]  /*1360*/  IMAD.HI.U32 R14, R12, R2, RZ ;  /* 0x000000020c0e7227 */ /* 0x008fe200078e00ff */
[----:B------:R-:W-:Y:S02]  /*1370*/  SEL R7, R37, R18, !P2 ;  /* 0x0000001225077207 */ /* 0x000fe40005000000 */
[----:B------:R-:W-:Y:S01]  /*1380*/  SEL R5, R19, R16, !P1 ;  /* 0x0000001013057207 */ /* 0x000fe20004800000 */
[----:B------:R-:W-:Y:S01]  /*1390*/  IMAD.HI.U32 R6, R13, R2, RZ ;  /* 0x000000020d067227 */ /* 0x000fe200078e00ff */
[-C--:B------:R-:W-:Y:S02]  /*13a0*/  @P0 SHF.R.U32.HI R12, RZ, R3.reuse, R14 ;  /* 0x00000003ff0c0219 */ /* 0x080fe4000001160e */
[----:B------:R-:W-:Y:S02]  /*13b0*/  IADD3 R9, PT, PT, -R5, RZ, RZ ;  /* 0x000000ff05097210 */ /* 0x000fe40007ffe1ff */
[----:B------:R-:W-:Y:S01]  /*13c0*/  @P0 SHF.R.U32.HI R13, RZ, R3, R6 ;  /* 0x00000003ff0d0219 */ /* 0x000fe20000011606 */
[----:B------:R-:W-:-:S02]  /*13d0*/  IMAD R12, R12, R11, RZ ;  /* 0x0000000b0c0c7224 */ /* 0x000fc400078e02ff */
[----:B------:R-:W-:Y:S02]  /*13e0*/  IMAD R9, R4, R9, R19 ;  /* 0x0000000904097224 */ /* 0x000fe400078e0213 */
[----:B------:R-:W-:Y:S01]  /*13f0*/  IMAD R6, R13, R11, RZ ;  /* 0x0000000b0d067224 */ /* 0x000fe200078e02ff */
[----:B------:R-:W-:-:S04]  /*1400*/  ISETP.GE.AND P1, PT, R5, R12, PT ;  /* 0x0000000c0500720c */ /* 0x000fc80003f26270 */
[----:B------:R-:W-:Y:S01]  /*1410*/  ISETP.GE.OR P1, PT, R7, R6, P1 ;  /* 0x000000060700720c */ /* 0x000fe20000f26670 */
[----:B------:R-:W-:-:S05]  /*1420*/  IMAD.HI.U32 R6, R5, R2, RZ ;  /* 0x0000000205067227 */ /* 0x000fca00078e00ff */
[----:B------:R-:W-:-:S04]  /*1430*/  SHF.R.U32.HI R6, RZ, R3, R6 ;  /* 0x00000003ff067219 */ /* 0x000fc80000011606 */
[----:B------:R-:W-:-:S03]  /*1440*/  SEL R6, R5, R6, !P0 ;  /* 0x0000000605067207 */ /* 0x000fc60004000000 */
[----:B------:R-:W-:Y:S01]  /*1450*/  @!P1 IMAD.HI.U32 R12, R7, R2, RZ ;  /* 0x00000002070c9227 */ /* 0x000fe200078e00ff */
[----:B------:R-:W-:-:S04]  /*1460*/  IADD3 R2, PT, PT, -R6, RZ, RZ ;  /* 0x000000ff06027210 */ /* 0x000fc80007ffe1ff */
[----:B------:R-:W-:Y:S01]  /*1470*/  @!P1 SHF.R.U32.HI R12, RZ, R3, R12 ;  /* 0x00000003ff0c9219 */ /* 0x000fe2000001160c */
[----:B------:R-:W-:-:S03]  /*1480*/  IMAD R2, R11, R2, R5 ;  /* 0x000000020b027224 */ /* 0x000fc600078e0205 */
[----:B------:R-:W-:-:S05]  /*1490*/  @!P1 SEL R3, R7, R12, !P0 ;  /* 0x0000000c07039207 */ /* 0x000fca0004000000 */
[--C-:B------:R-:W-:Y:S02]  /*14a0*/  @!P1 IMAD.IADD R6, R6, 0x1, -R3.reuse ;  /* 0x0000000106069824 */ /* 0x100fe400078e0a03 */
[----:B------:R-:W-:Y:S01]  /*14b0*/  @!P1 IMAD R3, R2, R13, R3 ;  /* 0x0000000d02039224 */ /* 0x000fe200078e0203 */
[----:B------:R-:W-:Y:S01]  /*14c0*/  IADD3 R2, PT, PT, -R7, RZ, RZ ;  /* 0x000000ff07027210 */ /* 0x000fe20007ffe1ff */
[----:B------:R-:W-:Y:S02]  /*14d0*/  @!P1 IMAD R5, R6, R11, R7 ;  /* 0x0000000b06059224 */ /* 0x000fe400078e0207 */
[----:B------:R-:W-:Y:S02]  /*14e0*/  @!P1 IMAD.MOV.U32 R7, RZ, RZ, R3 ;  /* 0x000000ffff079224 */ /* 0x000fe400078e0003 */
[----:B------:R-:W-:Y:S02]  /*14f0*/  IMAD R2, R10, R2, R37 ;  /* 0x000000020a027224 */ /* 0x000fe400078e0225 */
[----:B------:R-:W-:-:S02]  /*1500*/  IMAD R19, R5, R4, R9 ;  /* 0x0000000405137224 */ /* 0x000fc400078e0209 */
[----:B------:R-:W-:Y:S02]  /*1510*/  IMAD R37, R7, R10, R2 ;  /* 0x0000000a07257224 */ /* 0x000fe400078e0202 */
.L_x_18:
[----:B------:R-:W-:-:S09]  /*1520*/  UISETP.NE.AND UP3, UPT, UR5, 0x1, UPT ;  /* 0x000000010500788c */ /* 0x000fd2000bf65270 */
[----:B------:R-:W-:Y:S05]  /*1530*/  BRA.U UP3, `(.L_x_19) ;  /* 0x0000000103407547 */ /* 0x000fea000b800000 */
[----:B------:R-:W2:Y:S08]  /*1540*/  LDC.64 R4, c[0x0][0xb10] ;  /* 0x0002c400ff047b82 */ /* 0x000eb00000000a00 */
[----:B------:R-:W3:Y:S08]  /*1550*/  LDC.64 R2, c[0x0][0xb18] ;  /* 0x0002c600ff027b82 */ /* 0x000ef00000000a00 */
[----:B------:R-:W4:Y:S08]  /*1560*/  LDC R6, c[0x0][0xb20] ;  /* 0x0002c800ff067b82 */ /* 0x000f300000000800 */
[----:B------:R-:W1:Y:S01]  /*1570*/  LDC R10, c[0x0][0xb0c] ;  /* 0x0002c300ff0a7b82 */ /* 0x000e620000000800 */
[----:B--2---:R-:W-:-:S05]  /*1580*/  IMAD.HI.U32 R4, R37, R4, RZ ;  /* 0x0000000425047227 */ /* 0x004fca00078e00ff */
[----:B------:R-:W-:Y:S01]  /*1590*/  SHF.R.U32.HI R4, RZ, R5, R4 ;  /* 0x00000005ff047219 */ /* 0x000fe20000011604 */
[----:B---3--:R-:W-:Y:S01]  /*15a0*/  IMAD.HI.U32 R3, R19, R3, RZ ;  /* 0x0000000313037227 */ /* 0x008fe200078e00ff */
[----:B------:R-:W-:-:S04]  /*15b0*/  ISETP.NE.AND P0, PT, R2, 0x1, PT ;  /* 0x000000010200780c */ /* 0x000fc80003f05270 */
[----:B----4-:R-:W-:-:S04]  /*15c0*/  SHF.R.U32.HI R6, RZ, R6, R3 ;  /* 0x00000006ff067219 */ /* 0x010fc80000011603 */
[----:B------:R-:W-:Y:S02]  /*15d0*/  SEL R3, R19, R6, !P0 ;  /* 0x0000000613037207 */ /* 0x000fe40004000000 */
[----:B-1----:R-:W-:-:S04]  /*15e0*/  ISETP.NE.AND P1, PT, R10, 0x1, PT ;  /* 0x000000010a00780c */ /* 0x002fc80003f25270 */
[----:B------:R-:W-:-:S05]  /*15f0*/  SEL R4, R37, R4, !P1 ;  /* 0x0000000425047207 */ /* 0x000fca0004800000 */
[----:B------:R-:W-:Y:S02]  /*1600*/  IMAD.IADD R5, R3, 0x1, -R4 ;  /* 0x0000000103057824 */ /* 0x000fe400078e0a04 */
[----:B------:R-:W-:Y:S02]  /*1610*/  IMAD.IADD R3, R4, 0x1, -R3 ;  /* 0x0000000104037824 */ /* 0x000fe400078e0a03 */
[----:B------:R-:W-:Y:S02]  /*1620*/  IMAD R37, R5, R10, R37 ;  /* 0x0000000a05257224 */ /* 0x000fe400078e0225 */
[----:B------:R-:W-:Y:S02]  /*1630*/  IMAD R19, R3, R2, R19 ;  /* 0x0000000203137224 */ /* 0x000fe400078e0213 */
.L_x_19:
[----:B------:R-:W-:Y:S05]  /*1640*/  BRA.U !UP1, `(.L_x_20) ;  /* 0x00000001090c7547 */ /* 0x000fea000b800000 */
[----:B------:R-:W-:Y:S01]  /*1650*/  UCGABAR_WAIT ;  /* 0x0000000000007dc7 */ /* 0x000fe20008000000 */
[----:B------:R-:W-:Y:S01]  /*1660*/  CCTL.IVALL ;  /* 0x00000000ff00798f */ /* 0x000fe20002000000 */
[----:B------:R-:W-:Y:S05]  /*1670*/  BRA `(.L_x_21) ;  /* 0x0000000000047947 */ /* 0x000fea0003800000 */
.L_x_20:
[----:B------:R-:W-:Y:S06]  /*1680*/  BAR.SYNC.DEFER_BLOCKING 0x0 ;  /* 0x0000000000007b1d */ /* 0x000fec0000010000 */
.L_x_21:
[----:B------:R-:W-:Y:S05]  /*1690*/  BRA.U UP2, `(.L_x_22) ;  /* 0x00000025022c7547 */ /* 0x000fea000b800000 */
[----:B------:R-:W2:Y:S01]  /*16a0*/  LDCU UR42, c[0x0][0x390] ;  /* 0x00007200ff2a77ac */ /* 0x000ea20008000800 */
[----:B------:R-:W3:Y:S01]  /*16b0*/  LDC R2, c[0x0][0x5c0] ;  /* 0x00017000ff027b82 */ /* 0x000ee20000000800 */
[----:B------:R-:W-:Y:S01]  /*16c0*/  PLOP3.LUT P4, PT, PT, PT, UP6, 0x80, 0x8 ;  /* 0x000000000008781c */ /* 0x000fe20003f8f068 */
[----:B------:R-:W-:Y:S01]  /*16d0*/  IMAD.MOV.U32 R10, RZ, RZ, 0x1 ;  /* 0x00000001ff0a7424 */ /* 0x000fe200078e00ff */
[----:B------:R-:W-:Y:S01]  /*16e0*/  UISETP.NE.AND UP0, UPT, UR4, URZ, UPT ;  /* 0x000000ff0400728c */ /* 0x000fe2000bf05270 */
[----:B------:R-:W-:Y:S01]  /*16f0*/  ISETP.EQ.OR P5, PT, R8, RZ, P6 ;  /* 0x000000ff0800720c */ /* 0x000fe200037a2670 */
[----:B------:R-:W-:Y:S01]  /*1700*/  USEL UR39, URZ, 0x1, UP5 ;  /* 0x00000001ff277887 */ /* 0x000fe2000a800000 */
[----:B------:R-:W-:Y:S01]  /*1710*/  PLOP3.LUT P4, PT, P4, PT, PT, 0x8, 0x80 ;  /* 0x000000000080781c */ /* 0x000fe2000278e170 */
[----:B------:R-:W-:Y:S01]  /*1720*/  IMAD.MOV.U32 R8, RZ, RZ, RZ ;  /* 0x000000ffff087224 */ /* 0x000fe200078e00ff */
[----:B------:R-:W4:Y:S01]  /*1730*/  LDC R9, c[0x0][0x370] ;  /* 0x0000dc00ff097b82 */ /* 0x000f220000000800 */
[----:B------:R-:W1:Y:S01]  /*1740*/  LDCU.64 UR46, c[0x0][0x348] ;  /* 0x00006900ff2e77ac */ /* 0x000e620008000a00 */
[----:B------:R-:W-:Y:S01]  /*1750*/  USEL UR39, UR39, 0x2, UP0 ;  /* 0x0000000227277887 */ /* 0x000fe20008000000 */
[----:B------:R-:W-:-:S05]  /*1760*/  UMOV UR40, URZ ;  /* 0x000000ff00287c82 */ /* 0x000fca0008000000 */
[----:B------:R-:W1:Y:S01]  /*1770*/  LDC R0, c[0x0][0x374] ;  /* 0x0000dd00ff007b82 */ /* 0x000e620000000800 */
[----:B--2---:R-:W-:Y:S02]  /*1780*/  UIADD3 UR5, UPT, UPT, UR42, 0x1f, URZ ;  /* 0x0000001f2a057890 */ /* 0x004fe4000fffe0ff */
[----:B------:R-:W-:Y:S02]  /*1790*/  UIADD3 UR4, UPT, UPT, UR42, -0x1, URZ ;  /* 0xffffffff2a047890 */ /* 0x000fe4000fffe0ff */
[----:B------:R-:W-:Y:S02]  /*17a0*/  USHF.R.S32.HI UR44, URZ, 0x1f, UR5 ;  /* 0x0000001fff2c7899 */ /* 0x000fe40008011405 */
[----:B------:R-:W-:Y:S01]  /*17b0*/  UISETP.GE.U32.AND UP2, UPT, UR4, -0x3f, UPT ;  /* 0xffffffc10400788c */ /* 0x000fe2000bf46070 */
[----:B---3--:R-:W-:Y:S01]  /*17c0*/  VIADD R2, R2, 0x3f ;  /* 0x0000003f02027836 */ /* 0x008fe20000000000 */
[----:B------:R-:W-:Y:S02]  /*17d0*/  ULEA.HI UR44, UR44, UR5, URZ, 0x5 ;  /* 0x000000052c2c7291 */ /* 0x000fe4000f8f28ff */
[----:B------:R-:W-:-:S02]  /*17e0*/  UIADD3 UR42, UPT, UPT, UR42, 0x3e, URZ ;  /* 0x0000003e2a2a7890 */ /* 0x000fc4000fffe0ff */
[----:B------:R-:W-:Y:S01]  /*17f0*/  USHF.R.S32.HI UR44, URZ, 0x5, UR44 ;  /* 0x00000005ff2c7899 */ /* 0x000fe2000801142c */
[----:B------:R-:W-:-:S03]  /*1800*/  SHF.R.S32.HI R3, RZ, 0x1f, R2 ;  /* 0x0000001fff037819 */ /* 0x000fc60000011402 */
[----:B------:R-:W-:Y:S01]  /*1810*/  UISETP.LT.U32.AND UP1, UPT, UR44, 0x1a, UPT ;  /* 0x0000001a2c00788c */ /* 0x000fe2000bf21070 */
[----:B------:R-:W-:-:S03]  /*1820*/  LEA.HI R12, R3, R2, RZ, 0x6 ;  /* 0x00000002030c7211 */ /* 0x000fc600078f30ff */
[----:B------:R-:W-:Y:S01]  /*1830*/  USEL UR43, UR44, 0x1a, UP1 ;  /* 0x0000001a2c2b7887 */ /* 0x000fe20008800000 */
[----:B------:R-:W-:-:S03]  /*1840*/  SHF.R.S32.HI R12, RZ, 0x6, R12 ;  /* 0x00000006ff0c7819 */ /* 0x000fc6000001140c */
[----:B------:R-:W-:Y:S02]  /*1850*/  UIADD3 UR38, UPT, UPT, UR43, -0x1, URZ ;  /* 0xffffffff2b267890 */ /* 0x000fe4000fffe0ff */
[----:B------:R-:W-:Y:S02]  /*1860*/  @UP2 UIADD3 UR38, UPT, UPT, UR43, URZ, URZ ;  /* 0x000000ff2b262290 */ /* 0x000fe4000fffe0ff */
[----:B------:R-:W-:Y:S02]  /*1870*/  UIADD3 UR41, UPT, UPT, UR44, -UR43, URZ ;  /* 0x8000002b2c297290 */ /* 0x000fe4000fffe0ff */
[----:B-1--4-:R-:W-:-:S12]  /*1880*/  UIADD3 UR38, UPT, UPT, UR38, 0x1, URZ ;  /* 0x0000000126267890 */ /* 0x012fd8000fffe0ff */
.L_x_40:
[-C--:B------:R-:W-:Y:S01]  /*1890*/  IABS R7, R12.reuse ;  /* 0x0000000c00077213 */ /* 0x080fe20000000000 */
[----:B-1----:R-:W1:Y:S01]  /*18a0*/  LDC R4, c[0x0][0x5c4] ;  /* 0x00017100ff047b82 */ /* 0x002e620000000800 */
[----:B------:R-:W-:Y:S01]  /*18b0*/  IMAD.MOV.U32 R14, RZ, RZ, RZ ;  /* 0x000000ffff0e7224 */ /* 0x000fe200078e00ff */
[----:B------:R-:W-:Y:S01]  /*18c0*/  IABS R3, R19 ;  /* 0x0000001300037213 */ /* 0x000fe20000000000 */
[----:B------:R-:W2:Y:S01]  /*18d0*/  I2F.RP R16, R7 ;  /* 0x0000000700107306 */ /* 0x000ea20000209400 */
[----:B------:R-:W-:Y:S01]  /*18e0*/  IABS R2, R12 ;  /* 0x0000000c00027213 */ /* 0x000fe20000000000 */
[----:B------:R-:W-:Y:S01]  /*18f0*/  UMOV UR4, 0x400 ;  /* 0x0000040000047882 */ /* 0x000fe20000000000 */
[----:B------:R-:W-:Y:S01]  /*1900*/  UISETP.GE.U32.AND UP0, UPT, UR42, 0x3f, UPT ;  /* 0x0000003f2a00788c */ /* 0x000fe2000bf06070 */
[----:B------:R-:W-:Y:S01]  /*1910*/  R2UR UR30, R37 ;  /* 0x00000000251e72ca */ /* 0x000fe200000e0000 */
[----:B------:R-:W3:Y:S01]  /*1920*/  S2UR UR37, SR_CgaCtaId ;  /* 0x00000000002579c3 */ /* 0x000ee20000008800 */
[----:B------:R-:W-:Y:S01]  /*1930*/  IADD3 R2, PT, PT, RZ, -R2, RZ ;  /* 0x80000002ff027210 */ /* 0x000fe20007ffe0ff */
[----:B------:R-:W-:Y:S01]  /*1940*/  UMOV UR23, URZ ;  /* 0x000000ff00177c82 */ /* 0x000fe20008000000 */
[----:B--2---:R-:W2:Y:S09]  /*1950*/  MUFU.RCP R15, R16 ;  /* 0x00000010000f7308 */ /* 0x004eb20000001000 */
[----:B------:R-:W-:Y:S01]  /*1960*/  USHF.L.U32 UR30, UR30, 0x6, URZ ;  /* 0x000000061e1e7899 */ /* 0x000fe200080006ff */
[----:B-1----:R-:W-:Y:S01]  /*1970*/  IABS R5, R4 ;  /* 0x0000000400057213 */ /* 0x002fe20000000000 */
[----:B---3--:R-:W-:Y:S01]  /*1980*/  ULEA UR37, UR37, UR4, 0x18 ;  /* 0x0000000425257291 */ /* 0x008fe2000f8ec0ff */
[----:B--2---:R-:W-:-:S03]  /*1990*/  VIADD R15, R15, 0xffffffe ;  /* 0x0ffffffe0f0f7836 */ /* 0x004fc60000000000 */
[----:B------:R-:W-:-:S03]  /*19a0*/  ULEA UR4, UR40, UR37, 0x3 ;  /* 0x0000002528047291 */ /* 0x000fc6000f8e18ff */
[----:B------:R-:W1:Y:S02]  /*19b0*/  F2I.FTZ.U32.TRUNC.NTZ R15, R15 ;  /* 0x0000000f000f7305 */ /* 0x000e64000021f000 */
[----:B-1----:R-:W-:-:S04]  /*19c0*/  IMAD.MOV R6, RZ, RZ, -R15 ;  /* 0x000000ffff067224 */ /* 0x002fc800078e0a0f */
[----:B------:R-:W-:-:S04]  /*19d0*/  IMAD R6, R6, R7, RZ ;  /* 0x0000000706067224 */ /* 0x000fc800078e02ff */
[----:B------:R-:W-:Y:S02]  /*19e0*/  IMAD.HI.U32 R14, R15, R6, R14 ;  /* 0x000000060f0e7227 */ /* 0x000fe400078e000e */
[----:B------:R-:W1:Y:S04]  /*19f0*/  I2F.RP R6, R5 ;  /* 0x0000000500067306 */ /* 0x000e680000209400 */
[----:B------:R-:W-:-:S04]  /*1a00*/  IMAD.HI.U32 R14, R14, R3, RZ ;  /* 0x000000030e0e7227 */ /* 0x000fc800078e00ff */
[----:B------:R-:W-:-:S05]  /*1a10*/  IMAD R2, R14, R2, R3 ;  /* 0x000000020e027224 */ /* 0x000fca00078e0203 */
[----:B------:R-:W-:Y:S01]  /*1a20*/  ISETP.GT.U32.AND P1, PT, R7, R2, PT ;  /* 0x000000020700720c */ /* 0x000fe20003f24070 */
[----:B-1----:R-:W1:-:S12]  /*1a30*/  MUFU.RCP R6, R6 ;  /* 0x0000000600067308 */ /* 0x002e580000001000 */
[----:B------:R-:W-:Y:S01]  /*1a40*/  @!P1 IMAD.IADD R2, R2, 0x1, -R7 ;  /* 0x0000000102029824 */ /* 0x000fe200078e0a07 */
[----:B------:R-:W-:Y:S02]  /*1a50*/  @!P1 IADD3 R14, PT, PT, R14, 0x1, RZ ;  /* 0x000000010e0e9810 */ /* 0x000fe40007ffe0ff */
[----:B------:R-:W-:Y:S02]  /*1a60*/  ISETP.NE.AND P1, PT, R12, RZ, PT ;  /* 0x000000ff0c00720c */ /* 0x000fe40003f25270 */
[----:B----4-:R-:W-:Y:S01]  /*1a70*/  ISETP.GE.U32.AND P2, PT, R2, R7, PT ;  /* 0x000000070200720c */ /* 0x010fe20003f46070 */
[----:B-1----:R-:W-:Y:S01]  /*1a80*/  VIADD R15, R6, 0xffffffe ;  /* 0x0ffffffe060f7836 */ /* 0x002fe20000000000 */
[----:B------:R-:W-:-:S04]  /*1a90*/  LOP3.LUT R2, R19, R12, RZ, 0x3c, !PT ;  /* 0x0000000c13027212 */ /* 0x000fc800078e3cff */
[----:B------:R-:W-:Y:S01]  /*1aa0*/  ISETP.GE.AND P0, PT, R2, RZ, PT ;  /* 0x000000ff0200720c */ /* 0x000fe20003f06270 */
[----:B------:R-:W1:Y:S01]  /*1ab0*/  F2I.FTZ.U32.TRUNC.NTZ R15, R15 ;  /* 0x0000000f000f7305 */ /* 0x000e62000021f000 */
[----:B------:R-:W-:-:S05]  /*1ac0*/  SHF.L.U32 R2, R10, 0x1f, RZ ;  /* 0x0000001f0a027819 */ /* 0x000fca00000006ff */
[----:B------:R-:W-:Y:S01]  /*1ad0*/  @P2 VIADD R14, R14, 0x1 ;  /* 0x000000010e0e2836 */ /* 0x000fe20000000000 */
[----:B------:R2:W3:Y:S03]  /*1ae0*/  SYNCS.PHASECHK.TRANS64.TRYWAIT P2, [UR4+0xd0], R2 ;  /* 0x0000d002ff0075a7 */ /* 0x0004e60008041104 */
[----:B------:R-:W-:Y:S02]  /*1af0*/  IMAD.MOV.U32 R7, RZ, RZ, R14 ;  /* 0x000000ffff077224 */ /* 0x000fe400078e000e */
[----:B------:R-:W-:Y:S02]  /*1b00*/  IMAD.MOV.U32 R14, RZ, RZ, RZ ;  /* 0x000000ffff0e7224 */ /* 0x000fe400078e00ff */
[----:B------:R-:W-:Y:S01]  /*1b10*/  @!P0 IMAD.MOV R7, RZ, RZ, -R7 ;  /* 0x000000ffff078224 */ /* 0x000fe200078e0a07 */
[----:B-1----:R-:W-:Y:S02]  /*1b20*/  IADD3 R3, PT, PT, RZ, -R15, RZ ;  /* 0x8000000fff037210 */ /* 0x002fe40007ffe0ff */
[----:B------:R-:W-:-:S03]  /*1b30*/  @!P1 LOP3.LUT R7, RZ, R12, RZ, 0x33, !PT ;  /* 0x0000000cff079212 */ /* 0x000fc600078e33ff */
[----:B------:R-:W-:Y:S01]  /*1b40*/  IMAD R17, R3, R5, RZ ;  /* 0x0000000503117224 */ /* 0x000fe200078e02ff */
[----:B------:R-:W-:-:S03]  /*1b50*/  IABS R3, R7 ;  /* 0x0000000700037213 */ /* 0x000fc60000000000 */
[----:B------:R-:W-:-:S06]  /*1b60*/  IMAD.HI.U32 R14, R15, R17, R14 ;  /* 0x000000110f0e7227 */ /* 0x000fcc00078e000e */
[----:B------:R-:W-:-:S05]  /*1b70*/  IMAD.HI.U32 R14, R14, R3, RZ ;  /* 0x000000030e0e7227 */ /* 0x000fca00078e00ff */
[----:B------:R-:W-:-:S05]  /*1b80*/  IADD3 R6, PT, PT, -R14, RZ, RZ ;  /* 0x000000ff0e067210 */ /* 0x000fca0007ffe1ff */
[----:B------:R-:W-:Y:S02]  /*1b90*/  IMAD R6, R5, R6, R3 ;  /* 0x0000000605067224 */ /* 0x000fe400078e0203 */
[----:B------:R-:W-:-:S03]  /*1ba0*/  IMAD.MOV R3, RZ, RZ, -R7 ;  /* 0x000000ffff037224 */ /* 0x000fc600078e0a07 */
[----:B------:R-:W-:Y:S01]  /*1bb0*/  ISETP.GT.U32.AND P1, PT, R5, R6, PT ;  /* 0x000000060500720c */ /* 0x000fe20003f24070 */
[----:B------:R-:W-:-:S05]  /*1bc0*/  IMAD R3, R12, R3, R19 ;  /* 0x000000030c037224 */ /* 0x000fca00078e0213 */
[----:B------:R-:W-:-:S07]  /*1bd0*/  R2UR UR18, R3 ;  /* 0x00000000031272ca */ /* 0x000fce00000e0000 */
[----:B------:R-:W-:Y:S01]  /*1be0*/  @!P1 IMAD.IADD R6, R6, 0x1, -R5 ;  /* 0x0000000106069824 */ /* 0x000fe200078e0a05 */
[----:B------:R-:W-:Y:S02]  /*1bf0*/  @!P1 IADD3 R14, PT, PT, R14, 0x1, RZ ;  /* 0x000000010e0e9810 */ /* 0x000fe40007ffe0ff */
[----:B------:R-:W-:Y:S02]  /*1c00*/  ISETP.NE.AND P1, PT, R4, RZ, PT ;  /* 0x000000ff0400720c */ /* 0x000fe40003f25270 */
[----:B------:R-:W-:Y:S01]  /*1c10*/  ISETP.GE.U32.AND P3, PT, R6, R5, PT ;  /* 0x000000050600720c */ /* 0x000fe20003f66070 */
[----:B------:R-:W-:Y:S01]  /*1c20*/  USHF.L.U32 UR18, UR18, 0x6, URZ ;  /* 0x0000000612127899 */ /* 0x000fe200080006ff */
[----:B------:R-:W-:-:S04]  /*1c30*/  LOP3.LUT R5, R7, R4, RZ, 0x3c, !PT ;  /* 0x0000000407057212 */ /* 0x000fc800078e3cff */
[----:B------:R-:W-:-:S07]  /*1c40*/  ISETP.GE.AND P0, PT, R5, RZ, PT ;  /* 0x000000ff0500720c */ /* 0x000fce0003f06270 */
[----:B------:R-:W-:-:S06]  /*1c50*/  @P3 VIADD R14, R14, 0x1 ;  /* 0x000000010e0e3836 */ /* 0x000fcc0000000000 */
[----:B------:R-:W-:Y:S01]  /*1c60*/  @!P0 IMAD.MOV R14, RZ, RZ, -R14 ;  /* 0x000000ffff0e8224 */ /* 0x000fe200078e0a0e */
[----:B------:R-:W-:-:S04]  /*1c70*/  @!P1 LOP3.LUT R14, RZ, R4, RZ, 0x33, !PT ;  /* 0x00000004ff0e9212 */ /* 0x000fc800078e33ff */
[----:B------:R-:W-:-:S05]  /*1c80*/  IADD3 R3, PT, PT, -R14, RZ, RZ ;  /* 0x000000ff0e037210 */ /* 0x000fca0007ffe1ff */
[----:B------:R-:W-:Y:S01]  /*1c90*/  IMAD R7, R4, R3, R7 ;  /* 0x0000000304077224 */ /* 0x000fe200078e0207 */
[----:B--2---:R-:W-:Y:S06]  /*1ca0*/  BRA.U !UP0, `(.L_x_23) ;  /* 0x0000000508407547 */ /* 0x004fec000b800000 */
[----:B------:R-:W1:Y:S01]  /*1cb0*/  LDC.64 R2, c[0x0][0x5d8] ;  /* 0x00017600ff027b82 */ /* 0x000e620000000a00 */
[----:B------:R-:W1:Y:S01]  /*1cc0*/  LDCU.64 UR6, c[0x0][0x5b0] ;  /* 0x0000b600ff0677ac */ /* 0x000e620008000a00 */
[----:B------:R-:W2:Y:S01]  /*1cd0*/  LDCU UR15, c[0x0][0x598] ;  /* 0x0000b300ff0f77ac */ /* 0x000ea20008000800 */
[----:B------:R-:W4:Y:S01]  /*1ce0*/  LDCU UR14, c[0x0][0x58c] ;  /* 0x0000b180ff0e77ac */ /* 0x000f220008000800 */
[----:B------:R-:W1:Y:S01]  /*1cf0*/  LDCU UR13, c[0x0][0x59c] ;  /* 0x0000b380ff0d77ac */ /* 0x000e620008000800 */
[----:B------:R-:W1:Y:S01]  /*1d00*/  LDCU UR12, c[0x0][0x5a0] ;  /* 0x0000b400ff0c77ac */ /* 0x000e620008000800 */
[----:B------:R-:W1:Y:S02]  /*1d10*/  LDCU.64 UR10, c[0x0][0x590] ;  /* 0x0000b200ff0a77ac */ /* 0x000e640008000a00 */
[----:B-1----:R-:W-:Y:S01]  /*1d20*/  IMAD R2, R7, UR6, R2 ;  /* 0x0000000607027c24 */ /* 0x002fe2000f8e0202 */
[----:B------:R-:W1:Y:S01]  /*1d30*/  LDCU.64 UR8, c[0x0][0x5b8] ;  /* 0x0000b700ff0877ac */ /* 0x000e620008000a00 */
[----:B------:R-:W-:Y:S01]  /*1d40*/  IMAD R5, R14, UR7, R3 ;  /* 0x000000070e057c24 */ /* 0x000fe2000f8e0203 */
[----:B------:R-:W1:Y:S01]  /*1d50*/  LDCU.64 UR4, c[0x0][0x5d0] ;  /* 0x0000ba00ff0477ac */ /* 0x000e620008000a00 */
[----:B------:R-:W-:Y:S01]  /*1d60*/  UMOV UR24, URZ ;  /* 0x000000ff00187c82 */ /* 0x000fe20008000000 */
[----:B--2-4-:R-:W-:-:S05]  /*1d70*/  UMOV UR48, UR40 ;  /* 0x0000002800307c82 */ /* 0x014fca0008000000 */
.L_x_29:
[----:B------:R-:W-:Y:S01]  /*1d80*/  @!P6 MOV R4, 0x2000 ;  /* 0x000020000004e802 */ /* 0x000fe20000000f00 */
[----:B------:R-:W-:Y:S01]  /*1d90*/  ULEA UR29, UR48, UR37, 0x3 ;  /* 0x00000025301d7291 */ /* 0x000fe2000f8e18ff */
[----:B---34-:R-:W-:Y:S11]  /*1da0*/  @P2 BRA `(.L_x_24) ;  /* 0x00000000000c2947 */ /* 0x018ff60003800000 */
[----:B------:R-:W-:Y:S04]  /*1db0*/  SHF.L.U32 R6, R10, 0x1f, RZ ;  /* 0x0000001f0a067819 */ /* 0x000fe800000006ff */
[----:B------:R-:W2:Y:S02]  /*1dc0*/  SYNCS.PHASECHK.TRANS64.TRYWAIT P0, [UR29+0xd0], R6 ;  /* 0x0000d006ff0075a7 */ /* 0x000ea4000800111d */
[----:B--2---:R-:W-:Y:S05]  /*1dd0*/  @!P0 BRA `(.L_x_25) ;  /* 0x0000006800188947 */ /* 0x004fea0003800000 */
.L_x_24:
[----:B------:R3:W-:Y:S01]  /*1de0*/  @!P6 SYNCS.ARRIVE.TRANS64 RZ, [UR29], R4 ;  /* 0x00000004ffffe9a7 */ /* 0x0007e2000800001d */
[----:B------:R-:W-:Y:S04]  /*1df0*/  ULOP3.LUT UR6, UR39, 0x2, URZ, 0xfc, !UPT ;  /* 0x0000000227067892 */ /* 0x000fe8000f8efcff */
[----:B------:R-:W-:Y:S09]  /*1e00*/  UISETP.NE.AND UP0, UPT, UR6, 0x2, UPT ;  /* 0x000000020600788c */ /* 0x000ff2000bf05270 */
[----:B------:R-:W-:Y:S05]  /*1e10*/  BRA.U UP0, `(.L_x_26) ;  /* 0x0000000100047547 */ /* 0x000fea000b800000 */
[----:B-1----:R-:W-:Y:S05]  /*1e20*/  BPT.TRAP 0x1 ;  /* 0x000000040000795c */ /* 0x002fea0000300000 */
.L_x_26:
[----:B------:R-:W-:Y:S04]  /*1e30*/  BSSY.RECONVERGENT B0, `(.L_x_27) ;  /* 0x0000003000007945 */ /* 0x000fe80003800200 */
[----:B------:R-:W-:Y:S05]  /*1e40*/  @P5 BRA `(.L_x_28) ;  /* 0x0000000000045947 */ /* 0x000fea0003800000 */
[----:B-1----:R-:W-:Y:S05]  /*1e50*/  BPT.TRAP 0x1 ;  /* 0x000000040000795c */ /* 0x002fea0000300000 */
.L_x_28:
[----:B-1----:R-:W-:Y:S05]  /*1e60*/  BSYNC.RECONVERGENT B0 ;  /* 0x0000000000007941 */ /* 0x002fea0003800200 */
.L_x_27:
[----:B------:R-:W-:Y:S01]  /*1e70*/  UIADD3 UR40, UPT, UPT, UR48, 0x1, URZ ;  /* 0x0000000130287890 */ /* 0x000fe2000fffe0ff */
[----:B--2---:R-:W-:Y:S01]  /*1e80*/  IMAD.MOV.U32 R3, RZ, RZ, 0x3 ;  /* 0x00000003ff037424 */ /* 0x004fe200078e00ff */
[----:B------:R-:W-:Y:S02]  /*1e90*/  ELECT P0, URZ, PT ;  /* 0x0000000000ff782f */ /* 0x000fe40003800000 */
[----:B------:R-:W-:Y:S02]  /*1ea0*/  UISETP.NE.AND UP0, UPT, UR40, 0x1a, UPT ;  /* 0x0000001a2800788c */ /* 0x000fe4000bf05270 */
[----:B------:R-:W-:Y:S02]  /*1eb0*/  USHF.L.U32 UR31, UR24, 0x5, URZ ;  /* 0x00000005181f7899 */ /* 0x000fe400080006ff */
[----:B------:R-:W-:Y:S02]  /*1ec0*/  USEL UR32, URZ, 0x1, UP0 ;  /* 0x00000001ff207887 */ /* 0x000fe40008000000 */
[----:B------:R-:W-:Y:S02]  /*1ed0*/  USEL UR40, UR40, URZ, UP0 ;  /* 0x000000ff28287287 */ /* 0x000fe40008000000 */
[----:B------:R-:W-:Y:S02]  /*1ee0*/  ULOP3.LUT UR6, UR31, UR22, URZ, 0xfc, !UPT ;  /* 0x000000161f067292 */ /* 0x000fe4000f8efcff */
[----:B------:R-:W-:Y:S01]  /*1ef0*/  ULEA UR17, UR40, UR37, 0x3 ;  /* 0x0000002528117291 */ /* 0x000fe2000f8e18ff */
[----:B------:R-:W-:Y:S01]  /*1f00*/  LOP3.LUT R10, R10, UR32, RZ, 0x3c, !PT ;  /* 0x000000200a0a7c12 */ /* 0x000fe2000f8e3cff */
[----:B------:R-:W-:Y:S01]  /*1f10*/  UIMAD.WIDE.U32 UR26, UR6, UR10, URZ ;  /* 0x0000000a061a72a5 */ /* 0x000fe2000f8e00ff */
[----:B---3--:R-:W-:Y:S01]  /*1f20*/  @P0 PRMT R4, R2, 0x40, R5 ;  /* 0x0000004002040816 */ /* 0x008fe20000000005 */
[----:B------:R-:W-:Y:S01]  /*1f30*/  UISETP.NE.AND UP0, UPT, UR14, 0x1, UPT ;  /* 0x000000010e00788c */ /* 0x000fe2000bf05270 */
[----:B------:R-:W-:Y:S01]  /*1f40*/  SHF.L.U32 R6, R10, 0x1f, RZ ;  /* 0x0000001f0a067819 */ /* 0x000fe200000006ff */
[----:B------:R-:W-:Y:S01]  /*1f50*/  USHF.R.U32.HI UR7, URZ, UR11, UR27 ;  /* 0x0000000bff077299 */ /* 0x000fe2000801161b */
[----:B------:R-:W-:Y:S01]  /*1f60*/  @P0 R2UR UR33, R4 ;  /* 0x00000000042102ca */ /* 0x000fe200000e0000 */
[----:B------:R-:W-:Y:S01]  /*1f70*/  UISETP.NE.AND UP2, UPT, UR15, 0x1, UPT ;  /* 0x000000010f00788c */ /* 0x000fe2000bf45270 */
[----:B------:R2:W4:Y:S01]  /*1f80*/  SYNCS.PHASECHK.TRANS64.TRYWAIT P2, [UR17+0xd0], R6 ;  /* 0x0000d006ff0075a7 */ /* 0x0005220008041111 */
[----:B------:R-:W-:Y:S01]  /*1f90*/  USEL UR7, UR6, UR7, !UP0 ;  /* 0x0000000706077287 */ /* 0x000fe2000c000000 */
[----:B------:R-:W-:Y:S01]  /*1fa0*/  @P0 R2UR UR45, R3 ;  /* 0x00000000032d02ca */ /* 0x000fe200000e0000 */
[----:B------:R-:W-:Y:S02]  /*1fb0*/  ULEA UR17, UR48, UR36, 0xb ;  /* 0x0000002430117291 */ /* 0x000fe4000f8e58ff */
[----:B------:R-:W-:Y:S02]  /*1fc0*/  UIMAD.WIDE.U32 UR26, UR7, UR13, URZ ;  /* 0x0000000d071a72a5 */ /* 0x000fe4000f8e00ff */
[----:B------:R-:W-:Y:S02]  /*1fd0*/  UIADD3 UR34, UP1, UPT, UR46, 0x80, URZ ;  /* 0x000000802e227890 */ /* 0x000fe4000ff3e0ff */
[----:B------:R-:W-:Y:S02]  /*1fe0*/  USHF.R.U32.HI UR21, URZ, UR12, UR27 ;  /* 0x0000000cff157299 */ /* 0x000fe4000801161b */
[----:B------:R-:W-:Y:S01]  /*1ff0*/  ULEA UR48, UR48, UR37, 0xc ;  /* 0x0000002530307291 */ /* 0x000fe2000f8e60ff */
[----:B------:R-:W-:Y:S01]  /*2000*/  IMAD.U32 R4, RZ, RZ, UR33 ;  /* 0x00000021ff047e24 */ /* 0x000fe2000f8e00ff */
[----:B------:R-:W-:Y:S02]  /*2010*/  USEL UR21, UR7, UR21, !UP2 ;  /* 0x0000001507157287 */ /* 0x000fe4000d000000 */
[----:B------:R-:W-:Y:S01]  /*2020*/  UIADD3 UR25, UPT, UPT, -UR7, URZ, URZ ;  /* 0x000000ff07197290 */ /* 0x000fe2000fffe1ff */
[----:B------:R-:W-:Y:S01]  /*2030*/  IMAD.U32 R3, RZ, RZ, UR45 ;  /* 0x0000002dff037e24 */ /* 0x000fe2000f8e00ff */
[----:B------:R-:W-:Y:S02]  /*2040*/  UIADD3.X UR35, UPT, UPT, URZ, UR47, URZ, UP1, !UPT ;  /* 0x0000002fff237290 */ /* 0x000fe40008ffe4ff */
[----:B------:R-:W-:Y:S02]  /*2050*/  UIADD3 UR28, UPT, UPT, UR48, 0x3600, URZ ;  /* 0x00003600301c7890 */ /* 0x000fe4000fffe0ff */
[----:B------:R-:W-:Y:S01]  /*2060*/  UIADD3 UR23, UPT, UPT, -UR21, URZ, URZ ;  /* 0x000000ff15177290 */ /* 0x000fe2000fffe1ff */
[----:B------:R-:W-:Y:S01]  /*2070*/  @P0 PRMT R3, R4, 0x5410, R3 ;  /* 0x0000541004030816 */ /* 0x000fe20000000003 */
[----:B------:R-:W-:Y:S02]  /*2080*/  UIMAD UR6, UR14, UR25, UR6 ;  /* 0x000000190e0672a4 */ /* 0x000fe4000f8e0206 */
[----:B------:R-:W-:Y:S01]  /*2090*/  UIADD3 UR32, UP0, UPT, UR46, 0x180, URZ ;  /* 0x000001802e207890 */ /* 0x000fe2000ff1e0ff */
[----:B------:R-:W-:Y:S01]  /*20a0*/  @P0 R2UR UR45, R3 ;  /* 0x00000000032d02ca */ /* 0x000fe200000e0000 */
[----:B------:R-:W-:Y:S02]  /*20b0*/  ULEA UR17, UR17, UR37, 0x1 ;  /* 0x0000002511117291 */ /* 0x000fe4000f8e08ff */
[----:B------:R-:W-:Y:S02]  /*20c0*/  UIMAD UR7, UR15, UR23, UR7 ;  /* 0x000000170f0772a4 */ /* 0x000fe4000f8e0207 */
[----:B------:R-:W-:Y:S01]  /*20d0*/  UIMAD UR19, UR6, UR8, UR4 ;  /* 0x00000008061372a4 */ /* 0x000fe2000f8e0204 */
[----:B------:R-:W-:Y:S01]  /*20e0*/  UMOV UR50, 0x0 ;  /* 0x0000000000327882 */ /* 0x000fe20000000000 */
[----:B------:R-:W-:Y:S01]  /*20f0*/  UMOV UR51, 0x10000000 ;  /* 0x1000000000337882 */ /* 0x000fe20000000000 */
[----:B------:R-:W-:Y:S01]  /*2100*/  UIADD3 UR16, UPT, UPT, UR17, 0x1d600, URZ ;  /* 0x0001d60011107890 */ /* 0x000fe2000fffe0ff */
[----:B------:R2:W-:Y:S01]  /*2110*/  UTMALDG.2D [UR28], [UR34], desc[UR50] ;  /* 0x0000321c220075b4 */ /* 0x0005e20008009000 */
[----:B------:R-:W-:Y:S02]  /*2120*/  UIMAD UR20, UR7, UR9, UR5 ;  /* 0x00000009071472a4 */ /* 0x000fe4000f8e0205 */
[----:B------:R-:W-:Y:S01]  /*2130*/  UIADD3.X UR33, UPT, UPT, URZ, UR47, URZ, UP0, !UPT ;  /* 0x0000002fff217290 */ /* 0x000fe200087fe4ff */
[----:B------:R-:W-:Y:S01]  /*2140*/  UMOV UR17, UR29 ;  /* 0x0000001d00117c82 */ /* 0x000fe20008000000 */
[----:B------:R-:W-:Y:S01]  /*2150*/  UIADD3 UR24, UPT, UPT, UR24, 0x1, URZ ;  /* 0x0000000118187890 */ /* 0x000fe2000fffe0ff */
[----:B------:R-:W-:Y:S01]  /*2160*/  UMOV UR23, UR38 ;  /* 0x0000002600177c82 */ /* 0x000fe20008000000 */
[----:B------:R-:W-:Y:S02]  /*2170*/  UMOV UR48, UR40 ;  /* 0x0000002800307c82 */ /* 0x000fe40008000000 */
[----:B------:R-:W-:Y:S03]  /*2180*/  UISETP.NE.AND UP0, UPT, UR24, UR38, UPT ;  /* 0x000000261800728c */ /* 0x000fe6000bf05270 */
[----:B------:R2:W-:Y:S06]  /*2190*/  UTMALDG.4D.IM2COL.MULTICAST [UR16], [UR32], UR45 ;  /* 0x00000010200073b4 */ /* 0x0005ec000805882d */
[----:B--2---:R-:W-:Y:S05]  /*21a0*/  BRA.U UP0, `(.L_x_29) ;  /* 0xfffffff900f47547 */ /* 0x004fea000b83ffff */
.L_x_23:
[----:B------:R-:W-:Y:S01]  /*21b0*/  ULEA UR4, UR40, UR37, 0x3 ;  /* 0x0000002528047291 */ /* 0x000fe2000f8e18ff */
[----:B------:R-:W-:Y:S01]  /*21c0*/  SHF.L.U32 R2, R10, 0x1f, RZ ;  /* 0x0000001f0a027819 */ /* 0x000fe200000006ff */
[----:B------:R-:W-:Y:S01]  /*21d0*/  @!P4 SYNCS.ARRIVE.TRANS64.A1T0 RZ, [UR37+0x1d8], RZ ;  /* 0x0001d8ffffffc9a7 */ /* 0x000fe20008100025 */
[----:B------:R-:W-:-:S06]  /*21e0*/  UISETP.GT.AND UP0, UPT, UR44, UR43, UPT ;  /* 0x0000002b2c00728c */ /* 0x000fcc000bf04270 */
[----:B------:R1:W2:Y:S03]  /*21f0*/  SYNCS.PHASECHK.TRANS64.TRYWAIT P1, [UR4+0xd0], R2 ;  /* 0x0000d002ff0075a7 */ /* 0x0002a60008021104 */
[----:B------:R-:W-:Y:S05]  /*2200*/  BRA.U !UP0, `(.L_x_30) ;  /* 0x0000000508447547 */ /* 0x000fea000b800000 */
[----:B-1----:R-:W1:Y:S01]  /*2210*/  LDC.64 R2, c[0x0][0x5d8] ;  /* 0x00017600ff027b82 */ /* 0x002e620000000a00 */
[----:B------:R-:W1:Y:S01]  /*2220*/  LDCU.64 UR6, c[0x0][0x5b0] ;  /* 0x0000b600ff0677ac */ /* 0x000e620008000a00 */
[----:B------:R-:W1:Y:S01]  /*2230*/  LDCU UR25, c[0x0][0x598] ;  /* 0x0000b300ff1977ac */ /* 0x000e620008000800 */
[----:B------:R-:W1:Y:S01]  /*2240*/  LDCU UR24, c[0x0][0x58c] ;  /* 0x0000b180ff1877ac */ /* 0x000e620008000800 */
[----:B------:R-:W1:Y:S01]  /*2250*/  LDCU UR19, c[0x0][0x59c] ;  /* 0x0000b380ff1377ac */ /* 0x000e620008000800 */
[----:B------:R-:W1:Y:S01]  /*2260*/  LDCU UR17, c[0x0][0x5a0] ;  /* 0x0000b400ff1177ac */ /* 0x000e620008000800 */
[----:B------:R-:W1:Y:S02]  /*2270*/  LDCU.64 UR20, c[0x0][0x590] ;  /* 0x0000b200ff1477ac */ /* 0x000e640008000a00 */
[----:B-1----:R-:W-:Y:S01]  /*2280*/  IMAD R2, R7, UR6, R2 ;  /* 0x0000000607027c24 */ /* 0x002fe2000f8e0202 */
[----:B------:R-:W1:Y:S01]  /*2290*/  LDCU.64 UR14, c[0x0][0x5b8] ;  /* 0x0000b700ff0e77ac */ /* 0x000e620008000a00 */
[----:B------:R-:W-:Y:S01]  /*22a0*/  IMAD R5, R14, UR7, R3 ;  /* 0x000000070e057c24 */ /* 0x000fe2000f8e0203 */
[----:B------:R-:W1:Y:S01]  /*22b0*/  LDCU.64 UR4, c[0x0][0x5d0] ;  /* 0x0000ba00ff0477ac */ /* 0x000e620008000a00 */
[----:B------:R-:W-:Y:S01]  /*22c0*/  UIADD3 UR16, UPT, UPT, UR41, UR23, URZ ;  /* 0x0000001729107290 */ /* 0x000fe2000fffe0ff */
[----:B------:R-:W-:-:S11]  /*22d0*/  UMOV UR45, UR40 ;  /* 0x00000028002d7c82 */ /* 0x000fd60008000000 */
.L_x_36:
[----:B------:R-:W-:Y:S01]  /*22e0*/  @!P6 MOV R4, 0x2000 ;  /* 0x000020000004e802 */ /* 0x000fe20000000f00 */
[----:B------:R-:W-:Y:S01]  /*22f0*/  ULEA UR33, UR45, UR37, 0x3 ;  /* 0x000000252d217291 */ /* 0x000fe2000f8e18ff */
[----:B--2---:R-:W-:Y:S11]  /*2300*/  @P1 BRA `(.L_x_31) ;  /* 0x00000000000c1947 */ /* 0x004ff60003800000 */
[----:B------:R-:W-:Y:S04]  /*2310*/  SHF.L.U32 R6, R10, 0x1f, RZ ;  /* 0x0000001f0a067819 */ /* 0x000fe800000006ff */
[----:B------:R-:W2:Y:S02]  /*2320*/  SYNCS.PHASECHK.TRANS64.TRYWAIT P0, [UR33+0xd0], R6 ;  /* 0x0000d006ff0075a7 */ /* 0x000ea40008001121 */
[----:B--2---:R-:W-:Y:S05]  /*2330*/  @!P0 BRA `(.L_x_32) ;  /* 0x0000006000d88947 */ /* 0x004fea0003800000 */
.L_x_31:
[----:B------:R1:W-:Y:S01]  /*2340*/  @!P6 SYNCS.ARRIVE.TRANS64 RZ, [UR33], R4 ;  /* 0x00000004ffffe9a7 */ /* 0x0003e20008000021 */
[----:B------:R-:W-:Y:S04]  /*2350*/  ULOP3.LUT UR6, UR39, 0x2, URZ, 0xfc, !UPT ;  /* 0x0000000227067892 */ /* 0x000fe8000f8efcff */
[----:B------:R-:W-:Y:S09]  /*2360*/  UISETP.NE.AND UP0, UPT, UR6, 0x2, UPT ;  /* 0x000000020600788c */ /* 0x000ff2000bf05270 */
[----:B------:R-:W-:Y:S05]  /*2370*/  BRA.U UP0, `(.L_x_33) ;  /* 0x0000000100047547 */ /* 0x000fea000b800000 */
[----:B-1----:R-:W-:Y:S05]  /*2380*/  BPT.TRAP 0x1 ;  /* 0x000000040000795c */ /* 0x002fea0000300000 */
.L_x_33:
[----:B------:R-:W-:Y:S04]  /*2390*/  BSSY.RECONVERGENT B0, `(.L_x_34) ;  /* 0x0000003000007945 */ /* 0x000fe80003800200 */
[----:B------:R-:W-:Y:S05]  /*23a0*/  @P5 BRA `(.L_x_35) ;  /* 0x0000000000045947 */ /* 0x000fea0003800000 */
[----:B-1----:R-:W-:Y:S05]  /*23b0*/  BPT.TRAP 0x1 ;  /* 0x000000040000795c */ /* 0x002fea0000300000 */
.L_x_35:
[----:B-1----:R-:W-:Y:S05]  /*23c0*/  BSYNC.RECONVERGENT B0 ;  /* 0x0000000000007941 */ /* 0x002fea0003800200 */
.L_x_34:
        /* <DEDUP_REMOVED lines=11> */
[----:B------:R-:W-:Y:S01]  /*2480*/  @P0 PRMT R4, R2, 0x40, R5 ;  /* 0x0000004002040816 */ /* 0x000fe20000000005 */
[----:B------:R-:W-:Y:S01]  /*2490*/  UISETP.NE.AND UP0, UPT, UR24, 0x1, UPT ;  /* 0x000000011800788c */ /* 0x000fe2000bf05270 */
[----:B------:R-:W-:Y:S01]  /*24a0*/  SHF.L.U32 R6, R10, 0x1f, RZ ;  /* 0x0000001f0a067819 */ /* 0x000fe200000006ff */
[----:B------:R-:W-:Y:S01]  /*24b0*/  USHF.R.U32.HI UR7, URZ, UR21, UR27 ;  /* 0x00000015ff077299 */ /* 0x000fe2000801161b */
[----:B------:R-:W-:Y:S01]  /*24c0*/  @P0 R2UR UR10, R4 ;  /* 0x00000000040a02ca */ /* 0x000fe200000e0000 */
[----:B------:R-:W-:Y:S01]  /*24d0*/  UISETP.NE.AND UP2, UPT, UR25, 0x1, UPT ;  /* 0x000000011900788c */ /* 0x000fe2000bf45270 */
[----:B------:R1:W2:Y:S01]  /*24e0*/  SYNCS.PHASECHK.TRANS64.TRYWAIT P1, [UR9+0xd0], R6 ;  /* 0x0000d006ff0075a7 */ /* 0x0002a20008021109 */
[----:B------:R-:W-:Y:S01]  /*24f0*/  USEL UR7, UR6, UR7, !UP0 ;  /* 0x0000000706077287 */ /* 0x000fe2000c000000 */
[----:B------:R-:W-:Y:S01]  /*2500*/  @P0 R2UR UR29, R3 ;  /* 0x00000000031d02ca */ /* 0x000fe200000e0000 */
[----:B------:R-:W-:Y:S02]  /*2510*/  UIADD3 UR48, UP1, UPT, UR46, 0x80, URZ ;  /* 0x000000802e307890 */ /* 0x000fe4000ff3e0ff */
[----:B------:R-:W-:Y:S02]  /*2520*/  UIMAD.WIDE.U32 UR26, UR7, UR19, URZ ;  /* 0x00000013071a72a5 */ /* 0x000fe4000f8e00ff */
[----:B------:R-:W-:Y:S02]  /*2530*/  ULEA UR31, UR45, UR37, 0xc ;  /* 0x000000252d1f7291 */ /* 0x000fe4000f8e60ff */
[----:B------:R-:W-:Y:S02]  /*2540*/  USHF.R.U32.HI UR13, URZ, UR17, UR27 ;  /* 0x00000011ff0d7299 */ /* 0x000fe4000801161b */
[----:B------:R-:W-:Y:S01]  /*2550*/  UIADD3 UR27, UPT, UPT, -UR7, URZ, URZ ;  /* 0x000000ff071b7290 */ /* 0x000fe2000fffe1ff */
[----:B------:R-:W-:Y:S01]  /*2560*/  IMAD.U32 R4, RZ, RZ, UR10 ;  /* 0x0000000aff047e24 */ /* 0x000fe2000f8e00ff */
[----:B------:R-:W-:Y:S02]  /*2570*/  USEL UR13, UR7, UR13, !UP2 ;  /* 0x0000000d070d7287 */ /* 0x000fe4000d000000 */
[----:B------:R-:W-:Y:S01]  /*2580*/  ULEA UR9, UR45, UR36, 0xb ;  /* 0x000000242d097291 */ /* 0x000fe2000f8e58ff */
        /* <DEDUP_REMOVED lines=10> */
[----:B------:R-:W-:Y:S02]  /*2630*/  UIMAD UR11, UR6, UR14, UR4 ;  /* 0x0000000e060b72a4 */ /* 0x000fe4000f8e0204 */
[----:B------:R-:W-:Y:S01]  /*2640*/  UIADD3 UR8, UPT, UPT, UR9, 0x1d600, URZ ;  /* 0x0001d60009087890 */ /* 0x000fe2000fffe0ff */
[----:B------:R-:W-:Y:S01]  /*2650*/  UMOV UR50, 0x0 ;  /* 0x0000000000327882 */ /* 0x000fe20000000000 */
[----:B------:R-:W-:Y:S01]  /*2660*/  UMOV UR51, 0x10000000 ;  /* 0x1000000000337882 */ /* 0x000fe20000000000 */
[----:B------:R-:W-:Y:S01]  /*2670*/  UMOV UR34, UR30 ;  /* 0x0000001e00227c82 */ /* 0x000fe20008000000 */
[----:B------:R-:W-:Y:S01]  /*2680*/  UIMAD UR12, UR7, UR15, UR5 ;  /* 0x0000000f070c72a4 */ /* 0x000fe2000f8e0205 */
[----:B------:R1:W-:Y:S01]  /*2690*/  UTMALDG.2D [UR32], [UR48], desc[UR50] ;  /* 0x00003220300075b4 */ /* 0x0003e20008009000 */
[----:B------:R-:W-:Y:S01]  /*26a0*/  UIADD3.X UR29, UPT, UPT, URZ, UR47, URZ, UP0, !UPT ;  /* 0x0000002fff1d7290 */ /* 0x000fe200087fe4ff */
[----:B------:R-:W-:Y:S01]  /*26b0*/  UMOV UR9, UR33 ;  /* 0x0000002100097c82 */ /* 0x000fe20008000000 */
[----:B------:R-:W-:Y:S01]  /*26c0*/  UMOV UR10, UR18 ;  /* 0x00000012000a7c82 */ /* 0x000fe20008000000 */
[----:B------:R-:W-:Y:S01]  /*26d0*/  UIADD3 UR23, UPT, UPT, UR23, 0x1, URZ ;  /* 0x0000000117177890 */ /* 0x000fe2000fffe0ff */
[----:B------:R-:W-:Y:S03]  /*26e0*/  UMOV UR45, UR40 ;  /* 0x00000028002d7c82 */ /* 0x000fe60008000000 */
[----:B------:R-:W-:Y:S02]  /*26f0*/  UISETP.NE.AND UP0, UPT, UR23, UR16, UPT ;  /* 0x000000101700728c */ /* 0x000fe4000bf05270 */
[----:B------:R1:W-:Y:S07]  /*2700*/  UTMALDG.4D.IM2COL.MULTICAST [UR8], [UR28], UR31 ;  /* 0x000000081c0073b4 */ /* 0x0003ee000805881f */
[----:B-1----:R-:W-:Y:S05]  /*2710*/  BRA.U UP0, `(.L_x_36) ;  /* 0xfffffff900f07547 */ /* 0x002fea000b83ffff */
.L_x_30:
[----:B------:R-:W-:Y:S01]  /*2720*/  SHF.L.U32 R3, R8, 0x1f, RZ ;  /* 0x0000001f08037819 */ /* 0x000fe200000006ff */
[----:B------:R-:W-:-:S03]  /*2730*/  NOP ;  /* 0x0000000000007918 */ /* 0x000fc60000000000 */
[----:B------:R-:W3:Y:S02]  /*2740*/  SYNCS.PHASECHK.TRANS64.TRYWAIT P0, [UR37+0x1e0], R3 ;  /* 0x0001e003ff0075a7 */ /* 0x000ee40008001125 */
[----:B---3--:R-:W-:Y:S05]  /*2750*/  @!P0 BRA `(.L_x_37) ;  /* 0x0000005c00e88947 */ /* 0x008fea0003800000 */
.L_x_140:
[----:B------:R-:W3:Y:S01]  /*2760*/  LDS.128 R4, [UR37+0x220] ;  /* 0x00022025ff047984 */ /* 0x000ee20008000c00 */
[----:B------:R-:W-:Y:S01]  /*2770*/  UIADD3 UR4, UPT, UPT, UR37, 0x1e8, URZ ;  /* 0x000001e825047890 */ /* 0x000fe2000fffe0ff */
[----:B--2---:R-:W-:Y:S01]  /*2780*/  ISETP.GE.AND P1, PT, R26, 0x1, PT ;  /* 0x000000011a00780c */ /* 0x004fe20003f26270 */
[----:B------:R-:W-:Y:S01]  /*2790*/  @!PT LDS RZ, [RZ] ;  /* 0x00000000fffff984 */ /* 0x000fe20000000800 */
[----:B------:R-:W-:Y:S01]  /*27a0*/  @!PT LDS RZ, [RZ] ;  /* 0x00000000fffff984 */ /* 0x000fe20000000800 */
[----:B------:R-:W-:Y:S01]  /*27b0*/  @!PT LDS RZ, [RZ] ;  /* 0x00000000fffff984 */ /* 0x000fe20000000800 */
[----:B------:R-:W-:Y:S01]  /*27c0*/  @!PT LDS RZ, [RZ] ;  /* 0x00000000fffff984 */ /* 0x000fe20000000800 */
[----:B------:R2:W-:Y:S06]  /*27d0*/  MEMBAR.ALL.CTA ;  /* 0x0000000000007992 */ /* 0x0005ec0000008000 */
[----:B--2---:R-:W2:Y:S01]  /*27e0*/  FENCE.VIEW.ASYNC.S ;  /* 0x00000000000073c6 */ /* 0x004ea20000000000 */
[----:B------:R-:W-:-:S09]  /*27f0*/  UPRMT UR4, URZ, 0x654, UR4 ;  /* 0x00000654ff047896 */ /* 0x000fd20008000004 */
[----:B--2---:R-:W-:Y:S01]  /*2800*/  SYNCS.ARRIVE.TRANS64.RED.A1T0 RZ, [UR4], RZ ;  /* 0x000000ffffff79a7 */ /* 0x004fe20008100404 */
[----:B---3--:R-:W-:-:S13]  /*2810*/  LOP3.LUT P0, RZ, R6, 0x1, RZ, 0xc0, !PT ;  /* 0x0000000106ff7812 */ /* 0x008fda000780c0ff */
[----:B------:R-:W-:Y:S02]  /*2820*/  @P0 MOV R13, R4 ;  /* 0x00000004000d0202 */ /* 0x000fe40000000f00 */
[----:B------:R-:W-:Y:S01]  /*2830*/  @P0 LOP3.LUT R11, R5, 0xffff, RZ, 0xc0, !PT ;  /* 0x0000ffff050b0812 */ /* 0x000fe200078ec0ff */
[----:B------:R-:W-:Y:S06]  /*2840*/  @!P1 BRA `(.L_x_38) ;  /* 0x0000000000b89947 */ /* 0x000fec0003800000 */
[----:B------:R-:W2:Y:S01]  /*2850*/  LDC.64 R4, c[0x0][0xb18] ;  /* 0x0002c600ff047b82 */ /* 0x000ea20000000a00 */
[----:B------:R-:W-:-:S07]  /*2860*/  ISETP.NE.AND P3, PT, R26, 0x1, PT ;  /* 0x000000011a00780c */ /* 0x000fce0003f65270 */
[----:B------:R-:W3:Y:S08]  /*2870*/  LDC.64 R6, c[0x0][0xb10] ;  /* 0x0002c400ff067b82 */ /* 0x000ef00000000a00 */
[----:B------:R-:W4:Y:S08]  /*2880*/  LDC R14, c[0x0][0xb20] ;  /* 0x0002c800ff0e7b82 */ /* 0x000f300000000800 */
[----:B------:R-:W4:Y:S01]  /*2890*/  LDC R16, c[0x0][0xb0c] ;  /* 0x0002c300ff107b82 */ /* 0x000f220000000800 */
[----:B--2---:R-:W-:Y:S01]  /*28a0*/  IMAD.HI.U32 R15, R0, R5, RZ ;  /* 0x00000005000f7227 */ /* 0x004fe200078e00ff */
[----:B------:R-:W-:-:S03]  /*28b0*/  ISETP.NE.AND P1, PT, R4, 0x1, PT ;  /* 0x000000010400780c */ /* 0x000fc60003f25270 */
[----:B------:R-:W-:-:S03]  /*28c0*/  IMAD.HI.U32 R5, R11, R5, RZ ;  /* 0x000000050b057227 */ /* 0x000fc600078e00ff */
[----:B-1----:R-:W1:Y:S01]  /*28d0*/  LDC.64 R2, c[0x0][0xb28] ;  /* 0x0002ca00ff027b82 */ /* 0x002e620000000a00 */
[----:B---3--:R-:W-:-:S04]  /*28e0*/  IMAD.HI.U32 R18, R9, R6, RZ ;  /* 0x0000000609127227 */ /* 0x008fc800078e00ff */
[----:B------:R-:W-:Y:S01]  /*28f0*/  IMAD.HI.U32 R20, R13, R6, RZ ;  /* 0x000000060d147227 */ /* 0x000fe200078e00ff */
[----:B------:R-:W-:Y:S02]  /*2900*/  SHF.R.U32.HI R18, RZ, R7, R18 ;  /* 0x00000007ff127219 */ /* 0x000fe40000011612 */
[-C--:B----4-:R-:W-:Y:S02]  /*2910*/  SHF.R.U32.HI R15, RZ, R14.reuse, R15 ;  /* 0x0000000eff0f7219 */ /* 0x090fe4000001160f */
[----:B------:R-:W-:Y:S02]  /*2920*/  SHF.R.U32.HI R14, RZ, R14, R5 ;  /* 0x0000000eff0e7219 */ /* 0x000fe40000011605 */
[----:B------:R-:W-:Y:S02]  /*2930*/  SEL R15, R0, R15, !P1 ;  /* 0x0000000f000f7207 */ /* 0x000fe40004800000 */
[----:B------:R-:W-:Y:S02]  /*2940*/  SHF.R.U32.HI R20, RZ, R7, R20 ;  /* 0x00000007ff147219 */ /* 0x000fe40000011614 */
[----:B------:R-:W-:-:S02]  /*2950*/  ISETP.NE.AND P2, PT, R16, 0x1, PT ;  /* 0x000000011000780c */ /* 0x000fc40003f45270 */
[----:B------:R-:W-:Y:S02]  /*2960*/  SEL R5, R11, R14, !P1 ;  /* 0x0000000e0b057207 */ /* 0x000fe40004800000 */
[----:B------:R-:W-:Y:S02]  /*2970*/  SEL R17, R9, R18, !P2 ;  /* 0x0000001209117207 */ /* 0x000fe40005000000 */
[----:B------:R-:W-:Y:S01]  /*2980*/  SEL R7, R13, R20, !P2 ;  /* 0x000000140d077207 */ /* 0x000fe20005000000 */
[----:B-1----:R-:W-:-:S04]  /*2990*/  IMAD.HI.U32 R18, R15, R2, RZ ;  /* 0x000000020f127227 */ /* 0x002fc800078e00ff */
[----:B------:R-:W-:Y:S01]  /*29a0*/  IMAD.HI.U32 R6, R17, R2, RZ ;  /* 0x0000000211067227 */ /* 0x000fe200078e00ff */
[----:B------:R-:W-:-:S04]  /*29b0*/  @P3 SHF.R.U32.HI R15, RZ, R3, R18 ;  /* 0x00000003ff0f3219 */ /* 0x000fc80000011612 */
[----:B------:R-:W-:Y:S01]  /*29c0*/  @P3 SHF.R.U32.HI R17, RZ, R3, R6 ;  /* 0x00000003ff113219 */ /* 0x000fe20000011606 */
[----:B------:R-:W-:-:S04]  /*29d0*/  IMAD R15, R26, R15, RZ ;  /* 0x0000000f1a0f7224 */ /* 0x000fc800078e02ff */
[----:B------:R-:W-:Y:S01]  /*29e0*/  IMAD R6, R26, R17, RZ ;  /* 0x000000111a067224 */ /* 0x000fe200078e02ff */
[----:B------:R-:W-:-:S04]  /*29f0*/  ISETP.GE.AND P1, PT, R5, R15, PT ;  /* 0x0000000f0500720c */ /* 0x000fc80003f26270 */
[----:B------:R-:W-:Y:S01]  /*2a00*/  ISETP.GE.OR P1, PT, R7, R6, P1 ;  /* 0x000000060700720c */ /* 0x000fe20000f26670 */
[----:B------:R-:W-:-:S05]  /*2a10*/  IMAD.HI.U32 R6, R5, R2, RZ ;  /* 0x0000000205067227 */ /* 0x000fca00078e00ff */
[----:B------:R-:W-:-:S04]  /*2a20*/  SHF.R.U32.HI R6, RZ, R3, R6 ;  /* 0x00000003ff067219 */ /* 0x000fc80000011606 */
[----:B------:R-:W-:-:S03]  /*2a30*/  SEL R6, R5, R6, !P3 ;  /* 0x0000000605067207 */ /* 0x000fc60005800000 */
[----:B------:R-:W-:-:S04]  /*2a40*/  @!P1 IMAD.HI.U32 R14, R7, R2, RZ ;  /* 0x00000002070e9227 */ /* 0x000fc800078e00ff */
[----:B------:R-:W-:Y:S01]  /*2a50*/  IMAD.MOV R2, RZ, RZ, -R6 ;  /* 0x000000ffff027224 */ /* 0x000fe200078e0a06 */
[----:B------:R-:W-:-:S03]  /*2a60*/  @!P1 SHF.R.U32.HI R14, RZ, R3, R14 ;  /* 0x00000003ff0e9219 */ /* 0x000fc6000001160e */
[----:B------:R-:W-:Y:S01]  /*2a70*/  IMAD R2, R26, R2, R5 ;  /* 0x000000021a027224 */ /* 0x000fe200078e0205 */
[----:B------:R-:W-:Y:S02]  /*2a80*/  @!P1 SEL R3, R7, R14, !P3 ;  /* 0x0000000e07039207 */ /* 0x000fe40005800000 */
[----:B------:R-:W-:-:S03]  /*2a90*/  IADD3 R14, PT, PT, -R5, RZ, RZ ;  /* 0x000000ff050e7210 */ /* 0x000fc60007ffe1ff */
[--C-:B------:R-:W-:Y:S02]  /*2aa0*/  @!P1 IMAD.IADD R6, R6, 0x1, -R3.reuse ;  /* 0x0000000106069824 */ /* 0x100fe400078e0a03 */
[----:B------:R-:W-:Y:S01]  /*2ab0*/  @!P1 IMAD R3, R2, R17, R3 ;  /* 0x0000001102039224 */ /* 0x000fe200078e0203 */
[----:B------:R-:W-:Y:S01]  /*2ac0*/  IADD3 R2, PT, PT, -R7, RZ, RZ ;  /* 0x000000ff07027210 */ /* 0x000fe20007ffe1ff */
[----:B------:R-:W-:Y:S02]  /*2ad0*/  @!P1 IMAD R5, R26, R6, R7 ;  /* 0x000000061a059224 */ /* 0x000fe400078e0207 */
[----:B------:R-:W-:Y:S02]  /*2ae0*/  IMAD R11, R4, R14, R11 ;  /* 0x0000000e040b7224 */ /* 0x000fe400078e020b */
[----:B------:R-:W-:Y:S02]  /*2af0*/  @!P1 IMAD.MOV.U32 R7, RZ, RZ, R3 ;  /* 0x000000ffff079224 */ /* 0x000fe400078e0003 */
[----:B------:R-:W-:-:S02]  /*2b00*/  IMAD R2, R16, R2, R13 ;  /* 0x0000000210027224 */ /* 0x000fc400078e020d */
[----:B------:R-:W-:Y:S02]  /*2b10*/  IMAD R11, R5, R4, R11 ;  /* 0x00000004050b7224 */ /* 0x000fe400078e020b */
[----:B------:R-:W-:Y:S02]  /*2b20*/  IMAD R13, R7, R16, R2 ;  /* 0x00000010070d7224 */ /* 0x000fe400078e0202 */
.L_x_38:
[----:B------:R-:W2:Y:S02]  /*2b30*/  LDCU UR4, c[0x0][0xb30] ;  /* 0x00016600ff0477ac */ /* 0x000ea40008000800 */
[----:B--2---:R-:W-:-:S09]  /*2b40*/  UISETP.NE.AND UP0, UPT, UR4, 0x1, UPT ;  /* 0x000000010400788c */ /* 0x004fd2000bf05270 */
[----:B------:R-:W-:Y:S05]  /*2b50*/  BRA.U UP0, `(.L_x_39) ;  /* 0x0000000100407547 */ /* 0x000fea000b800000 */
[----:B------:R-:W2:Y:S08]  /*2b60*/  LDC.64 R4, c[0x0][0xb10] ;  /* 0x0002c400ff047b82 */ /* 0x000eb00000000a00 */
[----:B-1----:R-:W1:Y:S08]  /*2b70*/  LDC.64 R2, c[0x0][0xb18] ;  /* 0x0002c600ff027b82 */ /* 0x002e700000000a00 */
[----:B------:R-:W3:Y:S08]  /*2b80*/  LDC R6, c[0x0][0xb20] ;  /* 0x0002c800ff067b82 */ /* 0x000ef00000000800 */
[----:B------:R-:W4:Y:S01]  /*2b90*/  LDC R14, c[0x0][0xb0c] ;  /* 0x0002c300ff0e7b82 */ /* 0x000f220000000800 */
[----:B--2---:R-:W-:-:S05]  /*2ba0*/  IMAD.HI.U32 R4, R13, R4, RZ ;  /* 0x000000040d047227 */ /* 0x004fca00078e00ff */
[----:B------:R-:W-:Y:S01]  /*2bb0*/  SHF.R.U32.HI R4, RZ, R5, R4 ;  /* 0x00000005ff047219 */ /* 0x000fe20000011604 */
[----:B-1----:R-:W-:Y:S01]  /*2bc0*/  IMAD.HI.U32 R3, R11, R3, RZ ;  /* 0x000000030b037227 */ /* 0x002fe200078e00ff */
[----:B------:R-:W-:-:S04]  /*2bd0*/  ISETP.NE.AND P1, PT, R2, 0x1, PT ;  /* 0x000000010200780c */ /* 0x000fc80003f25270 */
[----:B---3--:R-:W-:-:S04]  /*2be0*/  SHF.R.U32.HI R6, RZ, R6, R3 ;  /* 0x00000006ff067219 */ /* 0x008fc80000011603 */
[----:B------:R-:W-:Y:S02]  /*2bf0*/  SEL R3, R11, R6, !P1 ;  /* 0x000000060b037207 */ /* 0x000fe40004800000 */
[----:B----4-:R-:W-:-:S04]  /*2c00*/  ISETP.NE.AND P2, PT, R14, 0x1, PT ;  /* 0x000000010e00780c */ /* 0x010fc80003f45270 */
[----:B------:R-:W-:-:S05]  /*2c10*/  SEL R4, R13, R4, !P2 ;  /* 0x000000040d047207 */ /* 0x000fca0005000000 */
[----:B------:R-:W-:Y:S02]  /*2c20*/  IMAD.IADD R5, R3, 0x1, -R4 ;  /* 0x0000000103057824 */ /* 0x000fe400078e0a04 */
[----:B------:R-:W-:Y:S02]  /*2c30*/  IMAD.IADD R3, R4, 0x1, -R3 ;  /* 0x0000000104037824 */ /* 0x000fe400078e0a03 */
[----:B------:R-:W-:Y:S02]  /*2c40*/  IMAD R13, R5, R14, R13 ;  /* 0x0000000e050d7224 */ /* 0x000fe400078e020d */
[----:B------:R-:W-:-:S07]  /*2c50*/  IMAD R11, R3, R2, R11 ;  /* 0x00000002030b7224 */ /* 0x000fce00078e020b */
.L_x_39:
[----:B------:R-:W-:Y:S01]  /*2c60*/  PLOP3.LUT P4, PT, PT, PT, PT, 0x80, 0x8 ;  /* 0x000000000008781c */ /* 0x000fe20003f8f070 */
[----:B------:R-:W-:Y:S01]  /*2c70*/  IMAD.IADD R37, R13, 0x1, R64 ;  /* 0x000000010d257824 */ /* 0x000fe200078e0240 */
[----:B------:R-:W-:Y:S01]  /*2c80*/  LOP3.LUT R8, R8, 0x1, RZ, 0x3c, !PT ;  /* 0x0000000108087812 */ /* 0x000fe200078e3cff */
[----:B------:R-:W-:Y:S01]  /*2c90*/  IMAD.IADD R19, R11, 0x1, R58 ;  /* 0x000000010b137824 */ /* 0x000fe200078e023a */
[----:B------:R-:W-:Y:S09]  /*2ca0*/  @P0 BRA `(.L_x_40) ;  /* 0xffffffe800f80947 */ /* 0x000ff2000383ffff */
[----:B------:R-:W-:Y:S01]  /*2cb0*/  UIADD3 UR37, UPT, UPT, UR37, 0xd0, URZ ;  /* 0x000000d025257890 */ /* 0x000fe2000fffe0ff */
[----:B-1----:R-:W-:-:S03]  /*2cc0*/  SHF.L.U32 R3, R10, 0x1f, RZ ;  /* 0x0000001f0a037819 */ /* 0x002fc600000006ff */
[----:B------:R-:W-:-:S09]  /*2cd0*/  ULEA UR4, UR40, UR37, 0x3 ;  /* 0x0000002528047291 */ /* 0x000fd2000f8e18ff */
[----:B------:R-:W1:Y:S02]  /*2ce0*/  SYNCS.PHASECHK.TRANS64.TRYWAIT P0, [UR4], R3 ;  /* 0x00000003ff0075a7 */ /* 0x000e640008001104 */
[----:B-1----:R-:W-:Y:S05]  /*2cf0*/  @!P0 BRA `(.L_x_41) ;  /* 0x0000005800988947 */ /* 0x002fea0003800000 */
.L_x_142:
[----:B------:R-:W-:-:S04]  /*2d00*/  UIADD3 UR5, UPT, UPT, UR40, 0x1, URZ ;  /* 0x0000000128057890 */ /* 0x000fc8000fffe0ff */
[----:B------:R-:W-:-:S04]  /*2d10*/  UISETP.NE.AND UP0, UPT, UR5, 0x1a, UPT ;  /* 0x0000001a0500788c */ /* 0x000fc8000bf05270 */
[----:B------:R-:W-:Y:S02]  /*2d20*/  USEL UR6, URZ, 0x1, UP0 ;  /* 0x00000001ff067887 */ /* 0x000fe40008000000 */
[----:B------:R-:W-:-:S04]  /*2d30*/  USEL UR5, UR5, URZ, UP0 ;  /* 0x000000ff05057287 */ /* 0x000fc80008000000 */
[----:B------:R-:W-:Y:S01]  /*2d40*/  ULEA UR4, UR5, UR37, 0x3 ;  /* 0x0000002505047291 */ /* 0x000fe2000f8e18ff */
[----:B------:R-:W-:-:S04]  /*2d50*/  LOP3.LUT R2, R10, UR6, RZ, 0x3c, !PT ;  /* 0x000000060a027c12 */ /* 0x000fc8000f8e3cff */
[----:B-1----:R-:W-:-:S04]  /*2d60*/  SHF.L.U32 R3, R2, 0x1f, RZ ;  /* 0x0000001f02037819 */ /* 0x002fc800000006ff */
[----:B------:R-:W1:Y:S02]  /*2d70*/  SYNCS.PHASECHK.TRANS64.TRYWAIT P0, [UR4], R3 ;  /* 0x00000003ff0075a7 */ /* 0x000e640008001104 */
[----:B-1----:R-:W-:Y:S05]  /*2d80*/  @!P0 BRA `(.L_x_42) ;  /* 0x00000058008c8947 */ /* 0x002fea0003800000 */
.L_x_144:
        /* <DEDUP_REMOVED lines=9> */
.L_x_146:
        /* <DEDUP_REMOVED lines=9> */
.L_x_148:
        /* <DEDUP_REMOVED lines=9> */
.L_x_150:
        /* <DEDUP_REMOVED lines=9> */
.L_x_152:
        /* <DEDUP_REMOVED lines=9> */
.L_x_154:
        /* <DEDUP_REMOVED lines=9> */
.L_x_156:
        /* <DEDUP_REMOVED lines=9> */
.L_x_158:
        /* <DEDUP_REMOVED lines=9> */
.L_x_160:
        /* <DEDUP_REMOVED lines=9> */
.L_x_162:
        /* <DEDUP_REMOVED lines=9> */
.L_x_164:
        /* <DEDUP_REMOVED lines=9> */
.L_x_166:
        /* <DEDUP_REMOVED lines=9> */
.L_x_168:
        /* <DEDUP_REMOVED lines=9> */
.L_x_170:
        /* <DEDUP_REMOVED lines=9> */
.L_x_172:
        /* <DEDUP_REMOVED lines=9> */
.L_x_174:
        /* <DEDUP_REMOVED lines=9> */
.L_x_176:
        /* <DEDUP_REMOVED lines=9> */
.L_x_178:
        /* <DEDUP_REMOVED lines=9> */
.L_x_180:
        /* <DEDUP_REMOVED lines=9> */
.L_x_182:
        /* <DEDUP_REMOVED lines=9> */
.L_x_184:
        /* <DEDUP_REMOVED lines=9> */
.L_x_186:
        /* <DEDUP_REMOVED lines=9> */
.L_x_188:
        /* <DEDUP_REMOVED lines=9> */
.L_x_190:
[----:B------:R-:W-:-:S04]  /*3a80*/  UIADD3 UR5, UPT, UPT, UR5, 0x1, URZ ;  /* 0x0000000105057890 */ /* 0x000fc8000fffe0ff */
[----:B------:R-:W-:-:S04]  /*3a90*/  UISETP.NE.AND UP0, UPT, UR5, 0x1a, UPT ;  /* 0x0000001a0500788c */ /* 0x000fc8000bf05270 */
[----:B------:R-:W-:Y:S02]  /*3aa0*/  USEL UR4, URZ, 0x1, UP0 ;  /* 0x00000001ff047887 */ /* 0x000fe40008000000 */
[----:B------:R-:W-:-:S04]  /*3ab0*/  USEL UR5, UR5, URZ, UP0 ;  /* 0x000000ff05057287 */ /* 0x000fc80008000000 */
[----:B------:R-:W-:Y:S01]  /*3ac0*/  ULEA UR5, UR5, UR37, 0x3 ;  /* 0x0000002505057291 */ /* 0x000fe2000f8e18ff */
[----:B-1----:R-:W-:-:S04]  /*3ad0*/  LOP3.LUT R3, R2, UR4, RZ, 0x3c, !PT ;  /* 0x0000000402037c12 */ /* 0x002fc8000f8e3cff */
[----:B------:R-:W-:Y:S01]  /*3ae0*/  SHF.L.U32 R3, R3, 0x1f, RZ ;  /* 0x0000001f03037819 */ /* 0x000fe200000006ff */
[----:B------:R-:W-:-:S07]  /*3af0*/  IMAD.U32 R0, RZ, RZ, UR5 ;  /* 0x00000005ff007e24 */ /* 0x000fce000f8e00ff */
.L_x_66:
[----:B-1----:R1:W2:Y:S02]  /*3b00*/  SYNCS.PHASECHK.TRANS64.TRYWAIT P0, [R0+URZ], R3 ;  /* 0x00000003000075a7 */ /* 0x0022a400080011ff */
[----:B--2---:R-:W-:Y:S05]  /*3b10*/  @!P0 NANOSLEEP.SYNCS 0x989680 ;  /* 0x009896800000895d */ /* 0x004fea0003900000 */
[----:B------:R-:W2:Y:S02]  /*3b20*/  @!P0 SYNCS.PHASECHK.TRANS64 P0, [R0+URZ], R3 ;  /* 0x00000003000085a7 */ /* 0x000ea400080010ff */
[----:B--2---:R-:W-:Y:S05]  /*3b30*/  @P0 EXIT ;  /* 0x000000000000094d */ /* 0x004fea0003800000 */
[----:B------:R-:W-:Y:S05]  /*3b40*/  BRA `(.L_x_66) ;  /* 0xfffffffc00ec7947 */ /* 0x000fea000383ffff */
.L_x_22:
[----:B------:R-:W-:-:S04]  /*3b50*/  UISETP.NE.AND UP1, UPT, UR45, URZ, UPT ;  /* 0x000000ff2d00728c */ /* 0x000fc8000bf25270 */
[----:B------:R-:W-:-:S09]  /*3b60*/  UISETP.NE.OR UP1, UPT, UR4, 0x1, UP1 ;  /* 0x000000010400788c */ /* 0x000fd20008f25670 */
[----:B------:R-:W-:Y:S05]  /*3b70*/  BRA.U UP1, `(.L_x_67) ;  /* 0x0000000101b07547 */ /* 0x000fea000b800000 */
[----:B------:R-:W-:Y:S01]  /*3b80*/  UMOV UR4, 0x400 ;  /* 0x0000040000047882 */ /* 0x000fe20000000000 */
[----:B------:R-:W-:Y:S01]  /*3b90*/  HFMA2 R2, -RZ, RZ, 0, 5.9604644775390625e-08 ;  /* 0x00000001ff027431 */ /* 0x000fe200000001ff */
[----:B------:R-:W-:Y:S01]  /*3ba0*/  ULEA UR45, UR45, UR4, 0x18 ;  /* 0x000000042d2d7291 */ /* 0x000fe2000f8ec0ff */
[----:B------:R-:W-:Y:S01]  /*3bb0*/  ISETP.GE.U32.AND P0, PT, R8, 0x2, PT ;  /* 0x000000020800780c */ /* 0x000fe20003f06070 */
[----:B------:R-:W-:Y:S02]  /*3bc0*/  IMAD.MOV.U32 R3, RZ, RZ, RZ ;  /* 0x000000ffff037224 */ /* 0x000fe400078e00ff */
[----:B------:R-:W-:Y:S02]  /*3bd0*/  UIADD3 UR6, UPT, UPT, UR45, 0x1e8, URZ ;  /* 0x000001e82d067890 */ /* 0x000fe4000fffe0ff */
[----:B------:R-:W-:Y:S02]  /*3be0*/  UIADD3 UR7, UPT, UPT, UR45, 0x1e0, URZ ;  /* 0x000001e02d077890 */ /* 0x000fe4000fffe0ff */
[----:B------:R-:W-:-:S12]  /*3bf0*/  UPRMT UR6, URZ, 0x654, UR6 ;  /* 0x00000654ff067896 */ /* 0x000fd80008000006 */
.L_x_70:
[----:B------:R-:W-:Y:S01]  /*3c00*/  SHF.L.U32 R7, R2, 0x1f, RZ ;  /* 0x0000001f02077819 */ /* 0x000fe200000006ff */
[----:B------:R-:W-:Y:S02]  /*3c10*/  IMAD.U32 R9, RZ, RZ, UR7 ;  /* 0x00000007ff097e24 */ /* 0x000fe4000f8e00ff */
[----:B------:R-:W-:Y:S01]  /*3c20*/  @!P0 IMAD.MOV.U32 R5, RZ, RZ, 0x10 ;  /* 0x00000010ff058424 */ /* 0x000fe200078e00ff */
[----:B------:R-:W2:Y:S02]  /*3c30*/  SYNCS.PHASECHK.TRANS64.TRYWAIT P1, [UR45+0x1e8], R7 ;  /* 0x0001e807ff0075a7 */ /* 0x000ea4000802112d */
[----:B------:R-:W-:-:S04]  /*3c40*/  PRMT R9, R8, 0x654, R9 ;  /* 0x0000065408097816 */ /* 0x000fc80000000009 */
[----:B------:R-:W-:Y:S01]  /*3c50*/  SEL R0, R9, R0, !P0 ;  /* 0x0000000009007207 */ /* 0x000fe20004000000 */
[----:B--2---:R-:W-:Y:S06]  /*3c60*/  @!P1 BRA `(.L_x_68) ;  /* 0x0000005400149947 */ /* 0x004fec0003800000 */
.L_x_192:
[----:B------:R-:W-:Y:S01]  /*3c70*/  UIADD3 UR4, UPT, UPT, UR45, 0x220, URZ ;  /* 0x000002202d047890 */ /* 0x000fe2000fffe0ff */
[----:B------:R3:W-:Y:S01]  /*3c80*/  @!P0 SYNCS.ARRIVE.TRANS64.RED RZ, [R0+URZ], R5 ;  /* 0x0000000500ff89a7 */ /* 0x0007e200080004ff */
[----:B------:R-:W-:Y:S01]  /*3c90*/  UIADD3 UR5, UPT, UPT, UR45, 0x1e0, URZ ;  /* 0x000001e02d057890 */ /* 0x000fe2000fffe0ff */
[----:B------:R-:W-:-:S08]  /*3ca0*/  LOP3.LUT R2, R2, 0x1, RZ, 0x3c, !PT ;  /* 0x0000000102027812 */ /* 0x000fd000078e3cff */
[----:B------:R-:W-:Y:S06]  /*3cb0*/  UGETNEXTWORKID.BROADCAST [UR4], [UR5] ;  /* 0x00000000040073ca */ /* 0x000fec0008000100 */
[----:B---3--:R-:W-:-:S04]  /*3cc0*/  SHF.L.U32 R5, R3, 0x1f, RZ ;  /* 0x0000001f03057819 */ /* 0x008fc800000006ff */
[----:B------:R-:W3:Y:S02]  /*3cd0*/  SYNCS.PHASECHK.TRANS64.TRYWAIT P1, [UR45+0x1e0], R5 ;  /* 0x0001e005ff0075a7 */ /* 0x000ee4000802112d */
[----:B---3--:R-:W-:Y:S05]  /*3ce0*/  @!P1 BRA `(.L_x_69) ;  /* 0x00000054000c9947 */ /* 0x008fea0003800000 */
.L_x_194:
[----:B--2---:R-:W2:Y:S01]  /*3cf0*/  LDS.128 R4, [UR45+0x220] ;  /* 0x0002202dff047984 */ /* 0x004ea20008000c00 */
[----:B------:R-:W-:Y:S01]  /*3d00*/  LOP3.LUT R3, R3, 0x1, RZ, 0x3c, !PT ;  /* 0x0000000103037812 */ /* 0x000fe200078e3cff */
[----:B------:R-:W-:Y:S01]  /*3d10*/  @!PT LDS RZ, [RZ] ;  /* 0x00000000fffff984 */ /* 0x000fe20000000800 */
[----:B------:R-:W-:Y:S01]  /*3d20*/  @!PT LDS RZ, [RZ] ;  /* 0x00000000fffff984 */ /* 0x000fe20000000800 */
[----:B------:R-:W-:Y:S01]  /*3d30*/  @!PT LDS RZ, [RZ] ;  /* 0x00000000fffff984 */ /* 0x000fe20000000800 */
[----:B------:R-:W-:Y:S01]  /*3d40*/  @!PT LDS RZ, [RZ] ;  /* 0x00000000fffff984 */ /* 0x000fe20000000800 */
[----:B------:R3:W-:Y:S06]  /*3d50*/  MEMBAR.ALL.CTA ;  /* 0x0000000000007992 */ /* 0x0007ec0000008000 */
[----:B---3--:R-:W3:Y:S02]  /*3d60*/  FENCE.VIEW.ASYNC.S ;  /* 0x00000000000073c6 */ /* 0x008ee40000000000 */
[----:B---3--:R-:W-:Y:S01]  /*3d70*/  SYNCS.ARRIVE.TRANS64.RED.A1T0 RZ, [UR6], RZ ;  /* 0x000000ffffff79a7 */ /* 0x008fe20008100406 */
[----:B--2---:R-:W-:-:S13]  /*3d80*/  LOP3.LUT P1, RZ, R6, 0x1, RZ, 0xc0, !PT ;  /* 0x0000000106ff7812 */ /* 0x004fda000782c0ff */
[----:B------:R-:W-:Y:S05]  /*3d90*/  @P1 BRA `(.L_x_70) ;  /* 0xfffffffc00981947 */ /* 0x000fea000383ffff */
[----:B------:R-:W-:-:S04]  /*3da0*/  SHF.L.U32 R0, R2, 0x1f, RZ ;  /* 0x0000001f02007819 */ /* 0x000fc800000006ff */
[----:B------:R-:W2:Y:S02]  /*3db0*/  SYNCS.PHASECHK.TRANS64 P0, [UR45+0x1e8], R0 ;  /* 0x0001e800ff0075a7 */ /* 0x000ea4000800102d */
[----:B-12---:R-:W-:Y:S05]  /*3dc0*/  @P0 EXIT ;  /* 0x000000000000094d */ /* 0x006fea0003800000 */
[----:B------:R-:W-:-:S07]  /*3dd0*/  MOV R0, UR45 ;  /* 0x0000002d00007c02 */ /* 0x000fce0008000f00 */
.L_x_71:
[----:B-1----:R-:W-:-:S04]  /*3de0*/  SHF.L.U32 R3, R2, 0x1f, RZ ;  /* 0x0000001f02037819 */ /* 0x002fc800000006ff */
[----:B------:R1:W2:Y:S03]  /*3df0*/  SYNCS.PHASECHK.TRANS64.TRYWAIT P0, [R0+URZ+0x1e8], R3 ;  /* 0x0001e803000075a7 */ /* 0x0002a600080011ff */
[----:B--2---:R-:W-:Y:S05]  /*3e00*/  @!P0 NANOSLEEP.SYNCS 0x989680 ;  /* 0x009896800000895d */ /* 0x004fea0003900000 */
[----:B------:R-:W2:Y:S02]  /*3e10*/  @!P0 SYNCS.PHASECHK.TRANS64 P0, [R0+URZ+0x1e8], R3 ;  /* 0x0001e803000085a7 */ /* 0x000ea400080010ff */
[----:B--2---:R-:W-:Y:S05]  /*3e20*/  @P0 EXIT ;  /* 0x000000000000094d */ /* 0x004fea0003800000 */
[----:B------:R-:W-:Y:S05]  /*3e30*/  BRA `(.L_x_71) ;  /* 0xfffffffc00e87947 */ /* 0x000fea000383ffff */
.L_x_67:
[----:B------:R-:W-:Y:S05]  /*3e40*/  BRA.U UP4, `(.L_x_72) ;  /* 0x0000000d04447547 */ /* 0x000fea000b800000 */
[----:B------:R-:W-:Y:S01]  /*3e50*/  UMOV UR4, 0x40 ;  /* 0x0000004000047882 */ /* 0x000fe20000000000 */
[----:B------:R-:W-:Y:S01]  /*3e60*/  NOP ;  /* 0x0000000000007918 */ /* 0x000fe20000000000 */
[----:B------:R-:W-:Y:S01]  /*3e70*/  ULEA UR4, UR45, UR4, 0x18 ;  /* 0x000000042d047291 */ /* 0x000fe2000f8ec0ff */
[----:B------:R-:W-:Y:S02]  /*3e80*/  UMOV UR5, 0x400 ;  /* 0x0000040000057882 */ /* 0x000fe40000000000 */
[----:B------:R-:W-:-:S06]  /*3e90*/  ULEA UR45, UR45, UR5, 0x18 ;  /* 0x000000052d2d7291 */ /* 0x000fcc000f8ec0ff */
[----:B------:R-:W2:Y:S02]  /*3ea0*/  LDS.U8 R2, [UR4+0x1c] ;  /* 0x00001c04ff027984 */ /* 0x000ea40008000000 */
[----:B--2---:R-:W-:-:S13]  /*3eb0*/  ISETP.NE.AND P0, PT, R2, RZ, PT ;  /* 0x000000ff0200720c */ /* 0x004fda0003f05270 */
[----:B------:R-:W-:Y:S05]  /*3ec0*/  @P0 BRA `(.L_x_73) ;  /* 0x0000000000580947 */ /* 0x000fea0003800000 */
[----:B------:R-:W-:-:S13]  /*3ed0*/  ELECT P0, URZ, PT ;  /* 0x0000000000ff782f */ /* 0x000fda0003800000 */
[----:B------:R-:W-:Y:S05]  /*3ee0*/  @!P0 BRA `(.L_x_74) ;  /* 0x0000000000608947 */ /* 0x000fea0003800000 */
[----:B------:R-:W-:Y:S01]  /*3ef0*/  UMOV UR5, 0x10 ;  /* 0x0000001000057882 */ /* 0x000fe20000000000 */
[----:B------:R-:W-:Y:S01]  /*3f00*/  HFMA2 R2, -RZ, RZ, 0, 5.9604644775390625e-08 ;  /* 0x00000001ff027431 */ /* 0x000fe200000001ff */
[----:B------:R-:W-:-:S03]  /*3f10*/  MOV R3, 0xffff ;  /* 0x0000ffff00037802 */ /* 0x000fc60000000f00 */
[----:B------:R-:W-:Y:S04]  /*3f20*/  DEPBAR.LE SB2, 0x36 ;  /* 0x0000ad800000791a */ /* 0x000fe80000000000 */
[----:B------:R-:W2:Y:S02]  /*3f30*/  UTCATOMSWS.FIND_AND_SET.ALIGN UP0, UR5, UR5 ;  /* 0x00000005000575e3 */ /* 0x000ea40008000800 */
[----:B--2---:R-:W-:Y:S01]  /*3f40*/  MOV R4, UR5 ;  /* 0x0000000500047c02 */ /* 0x004fe20008000f00 */
[----:B------:R-:W-:Y:S06]  /*3f50*/  BRA.U UP0, `(.L_x_75) ;  /* 0x0000000100187547 */ /* 0x000fec000b800000 */
.L_x_76:
[----:B------:R-:W-:Y:S05]  /*3f60*/  NANOSLEEP 0x64 ;  /* 0x000000640000795d */ /* 0x000fea0003800000 */
[----:B------:R-:W-:-:S05]  /*3f70*/  UMOV UR5, 0x10 ;  /* 0x0000001000057882 */ /* 0x000fca0000000000 */
[----:B------:R-:W-:Y:S04]  /*3f80*/  DEPBAR.LE SB2, 0x36 ;  /* 0x0000ad800000791a */ /* 0x000fe80000000000 */
[----:B------:R-:W2:Y:S02]  /*3f90*/  UTCATOMSWS.FIND_AND_SET.ALIGN UP0, UR5, UR5 ;  /* 0x00000005000575e3 */ /* 0x000ea40008000800 */
[----:B--2---:R-:W-:Y:S01]  /*3fa0*/  MOV R4, UR5 ;  /* 0x0000000500047c02 */ /* 0x004fe20008000f00 */
[----:B------:R-:W-:Y:S05]  /*3fb0*/  BRA.U !UP0, `(.L_x_76) ;  /* 0xfffffffd08e87547 */ /* 0x000fea000b83ffff */
.L_x_75:
[-C--:B------:R-:W-:Y:S02]  /*3fc0*/  SHF.L.U32 R3, R3, R4.reuse, RZ ;  /* 0x0000000403037219 */ /* 0x080fe400000006ff */
[----:B------:R-:W-:Y:S01]  /*3fd0*/  SHF.L.U32 R2, R2, R4, RZ ;  /* 0x0000000402027219 */ /* 0x000fe200000006ff */
[----:B------:R-:W-:Y:S02]  /*3fe0*/  IMAD.SHL.U32 R4, R4, 0x20, RZ ;  /* 0x0000002004047824 */ /* 0x000fe400078e00ff */
[----:B------:R2:W-:Y:S04]  /*3ff0*/  ATOMS.OR RZ, [UR4+0x14], R3 ;  /* 0x00001403ffff798c */ /* 0x0005e8000b000004 */
[----:B------:R2:W-:Y:S04]  /*4000*/  ATOMS.OR RZ, [UR4+0x18], R2 ;  /* 0x00001802ffff798c */ /* 0x0005e8000b000004 */
[----:B------:R2:W-:Y:S01]  /*4010*/  STS [UR45+0x230], R4 ;  /* 0x00023004ff007988 */ /* 0x0005e2000800082d */
[----:B------:R-:W-:Y:S05]  /*4020*/  BRA `(.L_x_74) ;  /* 0x0000000000107947 */ /* 0x000fea0003800000 */
.L_x_73:
[----:B------:R-:W-:-:S05]  /*4030*/  MOV R2, 0xffffffff ;  /* 0xffffffff00027802 */ /* 0x000fca0000000f00 */
[----:B------:R2:W-:Y:S02]  /*4040*/  STS [UR45+0x230], R2 ;  /* 0x00023002ff007988 */ /* 0x0005e4000800082d */
[----:B--2---:R-:W-:Y:S02]  /*4050*/  MOV R2, 0x4070 ;  /* 0x0000407000027802 */ /* 0x004fe40000000f00 */
[----:B-1---5:R-:W-:Y:S05]  /*4060*/  CALL.REL.NOINC `($__internal_1_$__cuda_sm10x_tcgen05_guardrail_trap_phase_invalid_during_alloc) ;  /* 0x0000005400ac7944 */ /* 0x022fea0003c00000 */
.L_x_74:
[----:B------:R-:W-:Y:S05]  /*4070*/  WARPSYNC.ALL ;  /* 0x0000000000007948 */ /* 0x000fea0003800000 */
[----:B------:R-:W3:Y:S01]  /*4080*/  S2UR UR7, SR_CgaCtaId ;  /* 0x00000000000779c3 */ /* 0x000ee20000008800 */
[----:B------:R-:W-:Y:S01]  /*4090*/  UMOV UR4, 0x400 ;  /* 0x0000040000047882 */ /* 0x000fe20000000000 */
[----:B------:R-:W-:-:S06]  /*40a0*/  NOP ;  /* 0x0000000000007918 */ /* 0x000fcc0000000000 */
[----:B------:R-:W-:Y:S06]  /*40b0*/  BAR.ARV 0x6, 0xa0 ;  /* 0x0182800000007b1d */ /* 0x000fec0000002000 */
[----:B------:R-:W4:Y:S01]  /*40c0*/  LDCU UR5, c[0x0][0x390] ;  /* 0x00007200ff0577ac */ /* 0x000f220008000800 */
[----:B------:R-:W-:Y:S01]  /*40d0*/  LOP3.LUT R0, R0, 0xffff, RZ, 0xc0, !PT ;  /* 0x0000ffff00007812 */ /* 0x000fe200078ec0ff */
[----:B------:R-:W-:Y:S02]  /*40e0*/  IMAD.MOV.U32 R11, RZ, RZ, 0x1 ;  /* 0x00000001ff0b7424 */ /* 0x000fe400078e00ff */
[----:B------:R-:W-:Y:S01]  /*40f0*/  IMAD.MOV.U32 R10, RZ, RZ, RZ ;  /* 0x000000ffff0a7224 */ /* 0x000fe200078e00ff */
[----:B------:R-:W-:Y:S01]  /*4100*/  R2UR UR10, R0 ;  /* 0x00000000000a72ca */ /* 0x000fe200000e0000 */
[----:B------:R-:W-:Y:S01]  /*4110*/  IMAD.MOV.U32 R8, RZ, RZ, RZ ;  /* 0x000000ffff087224 */ /* 0x000fe200078e00ff */
[----:B------:R-:W-:Y:S01]  /*4120*/  UMOV UR17, URZ ;  /* 0x000000ff00117c82 */ /* 0x000fe20008000000 */
[----:B------:R-:W-:Y:S01]  /*4130*/  UMOV UR16, URZ ;  /* 0x000000ff00107c82 */ /* 0x000fe20008000000 */
[----:B------:R-:W-:Y:S01]  /*4140*/  UMOV UR22, 0x0 ;  /* 0x0000000000167882 */ /* 0x000fe20000000000 */
[----:B---3--:R-:W-:Y:S01]  /*4150*/  ULEA UR7, UR7, UR4, 0x18 ;  /* 0x0000000407077291 */ /* 0x008fe2000f8ec0ff */
[----:B------:R-:W3:Y:S03]  /*4160*/  LDCU UR4, c[0x0][0x390] ;  /* 0x00007200ff0477ac */ /* 0x000ee60008000800 */
[----:B------:R-:W-:-:S02]  /*4170*/  UIADD3 UR19, UPT, UPT, UR7, 0x3600, URZ ;  /* 0x0000360007137890 */ /* 0x000fc4000fffe0ff */
[----:B----4-:R-:W-:-:S03]  /*4180*/  UIADD3 UR5, UPT, UPT, UR5, 0x1f, URZ ;  /* 0x0000001f05057890 */ /* 0x010fc6000fffe0ff */
[----:B--2---:R-:W2:Y:S01]  /*4190*/  LDS R2, [UR7+0x230] ;  /* 0x00023007ff027984 */ /* 0x004ea20008000800 */
[----:B------:R-:W-:Y:S02]  /*41a0*/  UIADD3 UR18, UPT, UPT, UR7, 0x1d600, URZ ;  /* 0x0001d60007127890 */ /* 0x000fe4000fffe0ff */
[----:B------:R-:W-:Y:S02]  /*41b0*/  USHF.R.S32.HI UR6, URZ, 0x1f, UR5 ;  /* 0x0000001fff067899 */ /* 0x000fe40008011405 */
[----:B------:R-:W-:Y:S02]  /*41c0*/  USHF.R.U32.HI UR19, URZ, 0x4, UR19 ;  /* 0x00000004ff137899 */ /* 0x000fe40008011613 */
[----:B------:R-:W-:Y:S02]  /*41d0*/  ULEA.HI UR6, UR6, UR5, URZ, 0x5 ;  /* 0x0000000506067291 */ /* 0x000fe4000f8f28ff */
[----:B------:R-:W-:Y:S02]  /*41e0*/  UIADD3 UR5, UPT, UPT, UR7, 0x1e8, URZ ;  /* 0x000001e807057890 */ /* 0x000fe4000fffe0ff */
[----:B------:R-:W-:-:S02]  /*41f0*/  USHF.R.S32.HI UR6, URZ, 0x5, UR6 ;  /* 0x00000005ff067899 */ /* 0x000fc40008011406 */
[----:B------:R-:W-:Y:S02]  /*4200*/  USHF.R.U32.HI UR18, URZ, 0x4, UR18 ;  /* 0x00000004ff127899 */ /* 0x000fe40008011612 */
[----:B------:R-:W-:Y:S02]  /*4210*/  UISETP.LT.AND UP0, UPT, UR6, 0x1, UPT ;  /* 0x000000010600788c */ /* 0x000fe4000bf01270 */
[----:B------:R-:W-:Y:S02]  /*4220*/  UPRMT UR5, URZ, 0x654, UR5 ;  /* 0x00000654ff057896 */ /* 0x000fe40008000005 */
[----:B------:R-:W-:Y:S02]  /*4230*/  USEL UR11, UR6, 0x1, !UP0 ;  /* 0x00000001060b7887 */ /* 0x000fe4000c000000 */
[----:B------:R-:W-:Y:S02]  /*4240*/  ULOP3.LUT UR19, UR19, 0x3fff, URZ, 0xc0, !UPT ;  /* 0x00003fff13137892 */ /* 0x000fe4000f8ec0ff */
[----:B------:R-:W-:-:S02]  /*4250*/  ULOP3.LUT UR18, UR18, 0x3fff, URZ, 0xc0, !UPT ;  /* 0x00003fff12127892 */ /* 0x000fc4000f8ec0ff */
[----:B------:R-:W-:Y:S02]  /*4260*/  UIADD3 UR11, UPT, UPT, -UR11, URZ, URZ ;  /* 0x000000ff0b0b7290 */ /* 0x000fe4000fffe1ff */
[----:B---3--:R-:W-:Y:S01]  /*4270*/  UISETP.GE.AND UP3, UPT, UR4, 0x1, UPT ;  /* 0x000000010400788c */ /* 0x008fe2000bf66270 */
[----:B------:R-:W-:Y:S01]  /*4280*/  UMOV UR23, 0x4118490 ;  /* 0x0411849000177882 */ /* 0x000fe20000000000 */
[----:B------:R-:W-:Y:S01]  /*4290*/  UMOV UR20, 0x0 ;  /* 0x0000000000147882 */ /* 0x000fe20000000000 */
[----:B------:R-:W-:Y:S01]  /*42a0*/  UMOV UR21, 0x4118490 ;  /* 0x0411849000157882 */ /* 0x000fe20000000000 */
[C---:B--2---:R-:W-:Y:S01]  /*42b0*/  VIADD R5, R2.reuse, 0x40 ;  /* 0x0000004002057836 */ /* 0x044fe20000000000 */
[----:B------:R-:W-:-:S04]  /*42c0*/  LOP3.LUT R4, R2, 0xffff, RZ, 0xc0, !PT ;  /* 0x0000ffff02047812 */ /* 0x000fc800078ec0ff */
[----:B------:R-:W-:-:S05]  /*42d0*/  LOP3.LUT R5, R5, 0xffff, RZ, 0xc0, !PT ;  /* 0x0000ffff05057812 */ /* 0x000fca00078ec0ff */
[----:B------:R2:W-:Y:S02]  /*42e0*/  STL.64 [R1], R4 ;  /* 0x0000000401007387 */ /* 0x0005e40000100a00 */
.L_x_83:
[----:B--2---:R-:W-:-:S04]  /*42f0*/  SHF.L.U32 R3, R10, 0x1f, RZ ;  /* 0x0000001f0a037819 */ /* 0x004fc800000006ff */
[----:B---3--:R-:W3:Y:S02]  /*4300*/  SYNCS.PHASECHK.TRANS64.TRYWAIT P0, [UR7+0x1e0], R3 ;  /* 0x0001e003ff0075a7 */ /* 0x008ee40008001107 */
[----:B---3--:R-:W-:Y:S05]  /*4310*/  @!P0 BRA `(.L_x_77) ;  /* 0x0000004c00988947 */ /* 0x008fea0003800000 */
.L_x_196:
[----:B--2---:R-:W2:Y:S01]  /*4320*/  LDS.128 R4, [UR7+0x220] ;  /* 0x00022007ff047984 */ /* 0x004ea20008000c00 */
[----:B------:R-:W-:Y:S01]  /*4330*/  ULEA UR9, UR17, UR7, 0x3 ;  /* 0x0000000711097291 */ /* 0x000fe2000f8e18ff */
[----:B---3--:R-:W-:Y:S01]  /*4340*/  SHF.L.U32 R3, R11, 0x1f, RZ ;  /* 0x0000001f0b037819 */ /* 0x008fe200000006ff */
[----:B------:R-:W-:Y:S01]  /*4350*/  @!PT LDS RZ, [RZ] ;  /* 0x00000000fffff984 */ /* 0x000fe20000000800 */
[----:B------:R-:W-:Y:S01]  /*4360*/  @!PT LDS RZ, [RZ] ;  /* 0x00000000fffff984 */ /* 0x000fe20000000800 */
[----:B------:R-:W-:Y:S01]  /*4370*/  @!PT LDS RZ, [RZ] ;  /* 0x00000000fffff984 */ /* 0x000fe20000000800 */
[----:B------:R-:W-:Y:S01]  /*4380*/  @!PT LDS RZ, [RZ] ;  /* 0x00000000fffff984 */ /* 0x000fe20000000800 */
[----:B------:R3:W-:Y:S06]  /*4390*/  MEMBAR.ALL.CTA ;  /* 0x0000000000007992 */ /* 0x0007ec0000008000 */
[----:B---3--:R-:W3:Y:S02]  /*43a0*/  FENCE.VIEW.ASYNC.S ;  /* 0x00000000000073c6 */ /* 0x008ee40000000000 */
[----:B---3--:R-:W-:Y:S01]  /*43b0*/  SYNCS.ARRIVE.TRANS64.RED.A1T0 RZ, [UR5], RZ ;  /* 0x000000ffffff79a7 */ /* 0x008fe20008100405 */
[----:B------:R-:W3:Y:S02]  /*43c0*/  SYNCS.PHASECHK.TRANS64.TRYWAIT P0, [UR9+0x200], R3 ;  /* 0x00020003ff0075a7 */ /* 0x000ee40008001109 */
[----:B--23--:R-:W-:Y:S05]  /*43d0*/  @!P0 BRA `(.L_x_78) ;  /* 0x0000004c00808947 */ /* 0x00cfea0003800000 */
.L_x_198:
[----:B------:R-:W-:Y:S05]  /*43e0*/  BRA.U !UP3, `(.L_x_79) ;  /* 0x000000010bc87547 */ /* 0x000fea000b800000 */
[----:B--2---:R-:W-:Y:S01]  /*43f0*/  IMAD.U32 R0, RZ, RZ, UR17 ;  /* 0x00000011ff007e24 */ /* 0x004fe2000f8e00ff */
[----:B------:R-:W-:-:S04]  /*4400*/  ULEA UR4, UR16, UR7, 0x3 ;  /* 0x0000000710047291 */ /* 0x000fc8000f8e18ff */
[----:B------:R-:W-:Y:S02]  /*4410*/  LEA R3, R0, R1, 0x2 ;  /* 0x0000000100037211 */ /* 0x000fe400078e10ff */
[----:B------:R-:W-:-:S04]  /*4420*/  SHF.L.U32 R0, R8, 0x1f, RZ ;  /* 0x0000001f08007819 */ /* 0x000fc800000006ff */
[----:B------:R-:W5:Y:S01]  /*4430*/  LDL R3, [R3] ;  /* 0x0000000003037983 */ /* 0x000f620000100800 */
[----:B------:R2:W3:Y:S01]  /*4440*/  SYNCS.PHASECHK.TRANS64.TRYWAIT P1, [UR4], R0 ;  /* 0x00000000ff0075a7 */ /* 0x0004e20008021104 */
[----:B------:R-:W-:Y:S01]  /*4450*/  UPLOP3.LUT UP4, UPT, UPT, UPT, UPT, 0x40, 0x4 ;  /* 0x000000000004789c */ /* 0x000fe20003f8e870 */
[----:B------:R-:W-:Y:S01]  /*4460*/  UMOV UR15, UR11 ;  /* 0x0000000b000f7c82 */ /* 0x000fe20008000000 */
[----:B------:R-:W-:Y:S01]  /*4470*/  UMOV UR14, UR6 ;  /* 0x00000006000e7c82 */ /* 0x000fe20008000000 */
[----:B------:R-:W-:-:S08]  /*4480*/  UMOV UR13, UR16 ;  /* 0x00000010000d7c82 */ /* 0x000fd00008000000 */
.L_x_82:
[----:B------:R-:W-:Y:S02]  /*4490*/  UIADD3 UR15, UPT, UPT, UR15, 0x1, URZ ;  /* 0x000000010f0f7890 */ /* 0x000fe4000fffe0ff */
[----:B----4-:R-:W-:Y:S02]  /*44a0*/  ULEA UR8, UR13, UR7, 0x3 ;  /* 0x000000070d087291 */ /* 0x010fe4000f8e18ff */
[----:B------:R-:W-:Y:S01]  /*44b0*/  UISETP.NE.AND UP0, UPT, UR15, URZ, UPT ;  /* 0x000000ff0f00728c */ /* 0x000fe2000bf05270 */
[----:B--23--:R-:W-:Y:S10]  /*44c0*/  @P1 BRA `(.L_x_80) ;  /* 0x00000000000c1947 */ /* 0x00cff40003800000 */
[----:B------:R-:W-:Y:S04]  /*44d0*/  SHF.L.U32 R9, R8, 0x1f, RZ ;  /* 0x0000001f08097819 */ /* 0x000fe800000006ff */
[----:B------:R-:W3:Y:S02]  /*44e0*/  SYNCS.PHASECHK.TRANS64.TRYWAIT P0, [UR8], R9 ;  /* 0x00000009ff0075a7 */ /* 0x000ee40008001108 */
[----:B---3--:R-:W-:Y:S05]  /*44f0*/  @!P0 BRA `(.L_x_81) ;  /* 0x0000004c00508947 */ /* 0x008fea0003800000 */
.L_x_80:
[----:B------:R-:W-:Y:S01]  /*4500*/  UISETP.NE.AND UP1, UPT, UR14, 0x1, UPT ;  /* 0x000000010e00788c */ /* 0x000fe2000bf25270 */
[----:B------:R-:W-:Y:S01]  /*4510*/  PLOP3.LUT P1, PT, PT, PT, PT, 0x80, 0x8 ;  /* 0x000000000008781c */ /* 0x000fe20003f2f070 */
[----:B------:R-:W-:Y:S02]  /*4520*/  UIADD3 UR16, UPT, UPT, UR13, 0x1, URZ ;  /* 0x000000010d107890 */ /* 0x000fe4000fffe0ff */
[----:B------:R-:W-:Y:S02]  /*4530*/  ULEA UR24, UR13, UR19, 0x8 ;  /* 0x000000130d187291 */ /* 0x000fe4000f8e40ff */
[----:B------:R-:W-:Y:S01]  /*4540*/  UISETP.NE.AND UP2, UPT, UR16, 0x1a, UPT ;  /* 0x0000001a1000788c */ /* 0x000fe2000bf45270 */
[----:B------:R-:W-:Y:S01]  /*4550*/  PLOP3.LUT P0, PT, PT, PT, UP1, 0x80, 0x8 ;  /* 0x000000000008781c */ /* 0x000fe20003f0f018 */
[----:B------:R-:W-:Y:S02]  /*4560*/  ULEA UR26, UR13, UR18, 0x8 ;  /* 0x000000120d1a7291 */ /* 0x000fe4000f8e40ff */
[----:B------:R-:W-:Y:S02]  /*4570*/  USEL UR12, URZ, 0x1, UP2 ;  /* 0x00000001ff0c7887 */ /* 0x000fe40009000000 */
[----:B------:R-:W-:Y:S02]  /*4580*/  USEL UR16, UR16, URZ, UP2 ;  /* 0x000000ff10107287 */ /* 0x000fe40009000000 */
[----:B------:R-:W-:Y:S02]  /*4590*/  UIADD3 UR28, UPT, UPT, UR24, 0x80, URZ ;  /* 0x00000080181c7890 */ /* 0x000fe4000fffe0ff */
[----:B------:R-:W-:Y:S01]  /*45a0*/  @UP1 ULEA UR4, UR16, UR7, 0x3 ;  /* 0x0000000710041291 */ /* 0x000fe2000f8e18ff */
[----:B------:R-:W-:Y:S01]  /*45b0*/  LOP3.LUT R8, R8, UR12, RZ, 0x3c, !PT ;  /* 0x0000000c08087c12 */ /* 0x000fe2000f8e3cff */
[----:B------:R-:W-:Y:S02]  /*45c0*/  UIADD3 UR30, UPT, UPT, UR26, 0x80, URZ ;  /* 0x000000801a1e7890 */ /* 0x000fe4000fffe0ff */
[----:B------:R-:W-:Y:S01]  /*45d0*/  UIADD3 UR8, UPT, UPT, UR8, 0xd0, URZ ;  /* 0x000000d008087890 */ /* 0x000fe2000fffe0ff */
[----:B--2---:R-:W-:Y:S01]  /*45e0*/  @P0 SHF.L.U32 R0, R8, 0x1f, RZ ;  /* 0x0000001f08000819 */ /* 0x004fe200000006ff */
[----:B------:R-:W-:Y:S01]  /*45f0*/  UMOV UR25, 0x40004040 ;  /* 0x4000404000197882 */ /* 0x000fe20000000000 */
[----:B------:R-:W-:Y:S01]  /*4600*/  UMOV UR27, 0x40004040 ;  /* 0x40004040001b7882 */ /* 0x000fe20000000000 */
[----:B------:R-:W-:Y:S01]  /*4610*/  UMOV UR29, 0x40004040 ;  /* 0x40004040001d7882 */ /* 0x000fe20000000000 */
[----:B------:R4:W2:Y:S01]  /*4620*/  @P0 SYNCS.PHASECHK.TRANS64.TRYWAIT P1, [UR4], R0 ;  /* 0x00000000ff0005a7 */ /* 0x0008a20008021104 */
[----:B------:R-:W-:Y:S11]  /*4630*/  ELECT P0, URZ, PT ;  /* 0x0000000000ff782f */ /* 0x000ff60003800000 */
[----:B------:R-:W-:Y:S02]  /*4640*/  @!UPT UIADD3 URZ, UPT, UPT, URZ, URZ, URZ ;  /* 0x000000fffffff290 */ /* 0x000fe4000fffe0ff */
[C---:B-----5:R-:W-:Y:S02]  /*4650*/  @P0 R2UR.BROADCAST UR12, R3.reuse ;  /* 0x00000000030c02ca */ /* 0x060fe400008e0000 */
[----:B------:R-:W-:Y:S11]  /*4660*/  ELECT P0, URZ, PT ;  /* 0x0000000000ff782f */ /* 0x000ff60003800000 */
[----:B------:R-:W-:Y:S02]  /*4670*/  @!UPT UIADD3 URZ, UPT, UPT, URZ, URZ, URZ ;  /* 0x000000fffffff290 */ /* 0x000fe4000fffe0ff */
[----:B------:R-:W-:Y:S01]  /*4680*/  @P0 R2UR.BROADCAST UR4, R3 ;  /* 0x00000000030402ca */ /* 0x000fe200008e0000 */
[----:B------:R-:W-:Y:S01]  /*4690*/  UIADD3 UR14, UPT, UPT, UR14, -0x1, URZ ;  /* 0xffffffff0e0e7890 */ /* 0x000fe2000fffe0ff */
[----:B------:R-:W-:Y:S01]  /*46a0*/  UMOV UR31, 0x40004040 ;  /* 0x40004040001f7882 */ /* 0x000fe20000000000 */
[----:B------:R-:W-:Y:S01]  /*46b0*/  UMOV UR13, UR16 ;  /* 0x00000010000d7c82 */ /* 0x000fe20008000000 */
[----:B------:R4:W-:Y:S01]  /*46c0*/  UTCHMMA gdesc[UR24], gdesc[UR26], tmem[UR12], tmem[UR22], idesc[UR23], UP4 ;  /* 0x00ff161a180075ea */ /* 0x0009e2000a00000c */
[----:B------:R-:W-:Y:S08]  /*46d0*/  UPLOP3.LUT UP4, UPT, UPT, UPT, UPT, 0x80, 0x8 ;  /* 0x000000000008789c */ /* 0x000ff00003f8f070 */
[----:B------:R4:W-:Y:S01]  /*46e0*/  UTCHMMA gdesc[UR28], gdesc[UR30], tmem[UR4], tmem[UR20], idesc[UR21], UPT ;  /* 0x00ff141e1c0075ea */ /* 0x0009e2000b800004 */
[----:B------:R4:W-:Y:S01]  /*46f0*/  UTCBAR.MULTICAST [UR8], URZ, UR10 ;  /* 0x000000ff080073e9 */ /* 0x0009e2000800080a */
[----:B------:R-:W-:Y:S05]  /*4700*/  BRA.U UP0, `(.L_x_82) ;  /* 0xfffffffd00607547 */ /* 0x000fea000b83ffff */
.L_x_79:
[----:B------:R-:W-:Y:S01]  /*4710*/  UIADD3 UR17, UPT, UPT, UR17, 0x1, URZ ;  /* 0x0000000111117890 */ /* 0x000fe2000fffe0ff */
[----:B------:R-:W-:Y:S01]  /*4720*/  LOP3.LUT P0, RZ, R6, 0x1, RZ, 0xc0, !PT ;  /* 0x0000000106ff7812 */ /* 0x000fe2000780c0ff */
[----:B------:R-:W-:Y:S01]  /*4730*/  UIADD3 UR9, UPT, UPT, UR9, 0x1f0, URZ ;  /* 0x000001f009097890 */ /* 0x000fe2000fffe0ff */
[----:B------:R-:W-:Y:S01]  /*4740*/  LOP3.LUT R10, R10, 0x1, RZ, 0x3c, !PT ;  /* 0x000000010a0a7812 */ /* 0x000fe200078e3cff */
[----:B------:R-:W-:-:S04]  /*4750*/  UISETP.NE.AND UP0, UPT, UR17, 0x2, UPT ;  /* 0x000000021100788c */ /* 0x000fc8000bf05270 */
[----:B----4-:R-:W-:Y:S02]  /*4760*/  USEL UR4, URZ, 0x1, UP0 ;  /* 0x00000001ff047887 */ /* 0x010fe40008000000 */
[----:B------:R-:W-:Y:S01]  /*4770*/  USEL UR17, UR17, URZ, UP0 ;  /* 0x000000ff11117287 */ /* 0x000fe20008000000 */
[----:B------:R3:W-:Y:S03]  /*4780*/  UTCBAR [UR9], URZ ;  /* 0x000000ff090073e9 */ /* 0x0007e600080000ff */
[----:B------:R-:W-:Y:S01]  /*4790*/  LOP3.LUT R11, R11, UR4, RZ, 0x3c, !PT ;  /* 0x000000040b0b7c12 */ /* 0x000fe2000f8e3cff */
[----:B------:R-:W-:Y:S07]  /*47a0*/  @P0 BRA `(.L_x_83) ;  /* 0xfffffff800d00947 */ /* 0x000fee000383ffff */
[----:B------:R-:W4:Y:S01]  /*47b0*/  S2UR UR4, SR_CgaCtaId ;  /* 0x00000000000479c3 */ /* 0x000f220000008800 */
[----:B------:R-:W-:Y:S01]  /*47c0*/  ELECT P0, URZ, PT ;  /* 0x0000000000ff782f */ /* 0x000fe20003800000 */
[----:B--2---:R-:W-:Y:S01]  /*47d0*/  IMAD.MOV.U32 R0, RZ, RZ, 0x1 ;  /* 0x00000001ff007424 */ /* 0x004fe200078e00ff */
[----:B------:R-:W-:Y:S01]  /*47e0*/  UIADD3 UR7, UPT, UPT, UR7, 0x200, URZ ;  /* 0x0000020007077890 */ /* 0x000fe2000fffe0ff */
[----:B------:R-:W-:Y:S01]  /*47f0*/  SHF.L.U32 R3, R11, 0x1f, RZ ;  /* 0x0000001f0b037819 */ /* 0x000fe200000006ff */
[----:B------:R-:W-:-:S03]  /*4800*/  UMOV UR5, 0x40 ;  /* 0x0000004000057882 */ /* 0x000fc60000000000 */
[----:B------:R-:W-:Y:S01]  /*4810*/  UVIRTCOUNT.DEALLOC.SMPOOL 0x80 ;  /* 0x000000800000784c */ /* 0x000fe20000000000 */
[----:B----4-:R-:W-:Y:S02]  /*4820*/  ULEA UR4, UR4, UR5, 0x18 ;  /* 0x0000000504047291 */ /* 0x010fe4000f8ec0ff */
[----:B------:R-:W-:-:S07]  /*4830*/  ULEA UR5, UR17, UR7, 0x3 ;  /* 0x0000000711057291 */ /* 0x000fce000f8e18ff */
[----:B------:R2:W-:Y:S02]  /*4840*/  @P0 STS.U8 [UR4+0x1c], R0 ;  /* 0x00001c00ff000988 */ /* 0x0005e40008000004 */
[----:B------:R-:W4:Y:S02]  /*4850*/  SYNCS.PHASECHK.TRANS64.TRYWAIT P0, [UR5], R3 ;  /* 0x00000003ff0075a7 */ /* 0x000f240008001105 */
[----:B--2-4-:R-:W-:Y:S05]  /*4860*/  @!P0 BRA `(.L_x_84) ;  /* 0x00000048008c8947 */ /* 0x014fea0003800000 */
.L_x_201:
[----:B------:R-:W-:-:S04]  /*4870*/  UIADD3 UR6, UPT, UPT, UR17, 0x1, URZ ;  /* 0x0000000111067890 */ /* 0x000fc8000fffe0ff */
[----:B------:R-:W-:-:S04]  /*4880*/  UISETP.NE.AND UP0, UPT, UR6, 0x2, UPT ;  /* 0x000000020600788c */ /* 0x000fc8000bf05270 */
[----:B------:R-:W-:Y:S02]  /*4890*/  USEL UR5, URZ, 0x1, UP0 ;  /* 0x00000001ff057887 */ /* 0x000fe40008000000 */
[----:B------:R-:W-:-:S04]  /*48a0*/  USEL UR6, UR6, URZ, UP0 ;  /* 0x000000ff06067287 */ /* 0x000fc80008000000 */
[----:B------:R-:W-:Y:S01]  /*48b0*/  ULEA UR6, UR6, UR7, 0x3 ;  /* 0x0000000706067291 */ /* 0x000fe2000f8e18ff */
[----:B--2---:R-:W-:-:S04]  /*48c0*/  LOP3.LUT R3, R11, UR5, RZ, 0x3c, !PT ;  /* 0x000000050b037c12 */ /* 0x004fc8000f8e3cff */
[----:B------:R-:W-:-:S04]  /*48d0*/  SHF.L.U32 R3, R3, 0x1f, RZ ;  /* 0x0000001f03037819 */ /* 0x000fc800000006ff */
[----:B------:R-:W2:Y:S02]  /*48e0*/  SYNCS.PHASECHK.TRANS64.TRYWAIT P0, [UR6], R3 ;  /* 0x00000003ff0075a7 */ /* 0x000ea40008001106 */
[----:B--2---:R-:W-:Y:S05]  /*48f0*/  @!P0 BRA `(.L_x_85) ;  /* 0x0000004800808947 */ /* 0x004fea0003800000 */
.L_x_203:
[----:B------:R-:W-:Y:S01]  /*4900*/  NOP ;  /* 0x0000000000007918 */ /* 0x000fe20000000000 */
[----:B--2---:R-:W2:Y:S01]  /*4910*/  LDS R0, [UR4+0x14] ;  /* 0x00001404ff007984 */ /* 0x004ea20008000800 */
[----:B------:R-:W-:Y:S01]  /*4920*/  LOP3.LUT R2, R2, 0xffff, RZ, 0xc0, !PT ;  /* 0x0000ffff02027812 */ /* 0x000fe200078ec0ff */
[----:B------:R-:W-:Y:S02]  /*4930*/  IMAD.MOV.U32 R3, RZ, RZ, 0xffff ;  /* 0x0000ffffff037424 */ /* 0x000fe400078e00ff */
[----:B------:R-:W-:Y:S01]  /*4940*/  IMAD.MOV.U32 R5, RZ, RZ, 0x1 ;  /* 0x00000001ff057424 */ /* 0x000fe200078e00ff */
[----:B------:R-:W-:-:S04]  /*4950*/  SHF.R.U32.HI R2, RZ, 0x5, R2 ;  /* 0x00000005ff027819 */ /* 0x000fc80000011602 */
[-C--:B------:R-:W-:Y:S02]  /*4960*/  SHF.L.U32 R3, R3, R2.reuse, RZ ;  /* 0x0000000203037219 */ /* 0x080fe400000006ff */
[----:B------:R-:W-:Y:S02]  /*4970*/  SHF.L.U32 R5, R5, R2, RZ ;  /* 0x0000000205057219 */ /* 0x000fe400000006ff */
[----:B--2---:R-:W-:-:S04]  /*4980*/  LOP3.LUT R0, R0, R3, RZ, 0xc0, !PT ;  /* 0x0000000300007212 */ /* 0x004fc800078ec0ff */
[----:B------:R-:W-:-:S13]  /*4990*/  ISETP.NE.AND P0, PT, R0, R3, PT ;  /* 0x000000030000720c */ /* 0x000fda0003f05270 */
[----:B------:R-:W-:Y:S05]  /*49a0*/  @P0 BRA `(.L_x_86) ;  /* 0x00000000005c0947 */ /* 0x000fea0003800000 */
[----:B------:R-:W2:Y:S02]  /*49b0*/  LDS R0, [UR4+0x18] ;  /* 0x00001804ff007984 */ /* 0x000ea40008000800 */
[----:B--2---:R-:W-:-:S04]  /*49c0*/  LOP3.LUT R0, R0, R5, RZ, 0xc0, !PT ;  /* 0x0000000500007212 */ /* 0x004fc800078ec0ff */
[----:B------:R-:W-:-:S13]  /*49d0*/  ISETP.NE.AND P0, PT, R0, R5, PT ;  /* 0x000000050000720c */ /* 0x000fda0003f05270 */
[----:B------:R-:W-:Y:S05]  /*49e0*/  @P0 BRA `(.L_x_87) ;  /* 0x0000000000400947 */ /* 0x000fea0003800000 */
[----:B------:R-:W-:Y:S01]  /*49f0*/  R2UR UR8, R3 ;  /* 0x00000000030872ca */ /* 0x000fe200000e0000 */
[----:B------:R-:W2:Y:S01]  /*4a00*/  S2R R2, SR_LANEID ;  /* 0x0000000000027919 */ /* 0x000ea20000000000 */
[----:B------:R-:W-:Y:S01]  /*4a10*/  LOP3.LUT R5, RZ, R5, RZ, 0x33, !PT ;  /* 0x00000005ff057212 */ /* 0x000fe200078e33ff */
[----:B------:R-:W-:Y:S02]  /*4a20*/  VOTEU.ANY UR7, UPT, PT ;  /* 0x0000000000077886 */ /* 0x000fe400038e0100 */
[----:B------:R-:W-:Y:S01]  /*4a30*/  UFLO.U32 UR7, UR7 ;  /* 0x00000007000772bd */ /* 0x000fe200080e0000 */
[----:B------:R-:W4:Y:S07]  /*4a40*/  REDUX UR5, R5 ;  /* 0x00000000050573c4 */ /* 0x000f2e0000000000 */
[----:B------:R-:W-:-:S06]  /*4a50*/  ULOP3.LUT UR8, URZ, UR8, URZ, 0x33, !UPT ;  /* 0x00000008ff087292 */ /* 0x000fcc000f8e33ff */
[----:B------:R-:W-:-:S04]  /*4a60*/  IMAD.U32 R0, RZ, RZ, UR8 ;  /* 0x00000008ff007e24 */ /* 0x000fc8000f8e00ff */
[----:B------:R-:W1:Y:S02]  /*4a70*/  REDUX UR6, R0 ;  /* 0x00000000000673c4 */ /* 0x000e640000000000 */
[----:B------:R1:W-:Y:S01]  /*4a80*/  UTCATOMSWS.AND URZ, UR8 ;  /* 0x0000000800ff79e3 */ /* 0x0003e20008000000 */
[----:B--2---:R-:W-:Y:S01]  /*4a90*/  ISETP.EQ.U32.AND P0, PT, R2, UR7, PT ;  /* 0x0000000702007c0c */ /* 0x004fe2000bf02070 */
[----:B----4-:R-:W-:Y:S02]  /*4aa0*/  IMAD.U32 R2, RZ, RZ, UR5 ;  /* 0x00000005ff027e24 */ /* 0x010fe4000f8e00ff */
[----:B-1----:R-:W-:-:S10]  /*4ab0*/  IMAD.U32 R3, RZ, RZ, UR6 ;  /* 0x00000006ff037e24 */ /* 0x002fd4000f8e00ff */
[----:B------:R1:W-:Y:S04]  /*4ac0*/  @P0 ATOMS.AND RZ, [UR4+0x14], R3 ;  /* 0x00001403ffff098c */ /* 0x0003e8000a800004 */
[----:B------:R1:W-:Y:S01]  /*4ad0*/  @P0 ATOMS.AND RZ, [UR4+0x18], R2 ;  /* 0x00001802ffff098c */ /* 0x0003e2000a800004 */
[----:B------:R-:W-:Y:S05]  /*4ae0*/  BRA `(.L_x_88) ;  /* 0x0000000000147947 */ /* 0x000fea0003800000 */
.L_x_87:
[----:B------:R-:W-:Y:S02]  /*4af0*/  MOV R2, 0x4b10 ;  /* 0x00004b1000027802 */ /* 0x000fe40000000f00 */
[----:B-1-3-5:R-:W-:Y:S05]  /*4b00*/  CALL.REL.NOINC `($__internal_0_$__cuda_sm10x_tcgen05_guardrail_trap_col_being_dealloced_not_returned_by_alloc) ;  /* 0x0000004800f87944 */ /* 0x02afea0003c00000 */
[----:B------:R-:W-:Y:S05]  /*4b10*/  BRA `(.L_x_88) ;  /* 0x0000000000087947 */ /* 0x000fea0003800000 */
.L_x_86:
[----:B------:R-:W-:Y:S02]  /*4b20*/  MOV R2, 0x4b40 ;  /* 0x00004b4000027802 */ /* 0x000fe40000000f00 */
[----:B-1-3-5:R-:W-:Y:S05]  /*4b30*/  CALL.REL.NOINC `($__internal_2_$__cuda_sm10x_tcgen05_guardrail_trap_unallocated_columns_being_dealloced) ;  /* 0x0000004c00047944 */ /* 0x02afea0003c00000 */
.L_x_88:
[----:B------:R-:W-:Y:S01]  /*4b40*/  NOP ;  /* 0x0000000000007918 */ /* 0x000fe20000000000 */
[----:B---3--:R-:W-:Y:S05]  /*4b50*/  EXIT ;  /* 0x000000000000794d */ /* 0x008fea0003800000 */
.L_x_72:
[----:B------:R-:W2:Y:S01]  /*4b60*/  LDC R3, c[0x0][0x384] ;  /* 0x0000e100ff037b82 */ /* 0x000ea20000000800 */
[----:B------:R-:W-:Y:S01]  /*4b70*/  UISETP.NE.OR UP6, UPT, UR4, 0x3, !UP6 ;  /* 0x000000030400788c */ /* 0x000fe2000f7c5670 */
[----:B--2---:R-:W-:-:S08]  /*4b80*/  IADD3 R3, PT, PT, R3, 0x3f, RZ ;  /* 0x0000003f03037810 */ /* 0x004fd00007ffe0ff */
[----:B------:R-:W-:Y:S05]  /*4b90*/  BRA.U UP6, `(.L_x_89) ;  /* 0x0000001106907547 */ /* 0x000fea000b800000 */
[----:B------:R-:W2:Y:S01]  /*4ba0*/  LDC R24, c[0x0][0x388] ;  /* 0x0000e200ff187b82 */ /* 0x000ea20000000800 */
[----:B------:R-:W3:Y:S01]  /*4bb0*/  LDCU.64 UR6, c[0x0][0x888] ;  /* 0x00011100ff0677ac */ /* 0x000ee20008000a00 */
[----:B------:R-:W-:Y:S01]  /*4bc0*/  SHF.R.S32.HI R30, RZ, 0x1f, R3 ;  /* 0x0000001fff1e7819 */ /* 0x000fe20000011403 */
[----:B------:R-:W-:Y:S01]  /*4bd0*/  IMAD.MOV.U32 R38, RZ, RZ, 0x1 ;  /* 0x00000001ff267424 */ /* 0x000fe200078e00ff */
[----:B------:R-:W4:Y:S02]  /*4be0*/  LDCU.64 UR4, c[0x0][0x890] ;  /* 0x00011200ff0477ac */ /* 0x000f240008000a00 */
[----:B------:R-:W-:Y:S01]  /*4bf0*/  LEA.HI R30, R30, R3, RZ, 0x6 ;  /* 0x000000031e1e7211 */ /* 0x000fe200078f30ff */
[----:B------:R-:W-:Y:S01]  /*4c00*/  IMAD.MOV.U32 R29, RZ, RZ, RZ ;  /* 0x000000ffff1d7224 */ /* 0x000fe200078e00ff */
[----:B------:R-:W1:Y:S01]  /*4c10*/  LDC R0, c[0x0][0xb30] ;  /* 0x0002cc00ff007b82 */ /* 0x000e620000000800 */
[----:B------:R-:W-:Y:S01]  /*4c20*/  UMOV UR15, 0x400 ;  /* 0x00000400000f7882 */ /* 0x000fe20000000000 */
[----:B------:R-:W-:Y:S01]  /*4c30*/  IMAD.MOV.U32 R27, RZ, RZ, 0x1000 ;  /* 0x00001000ff1b7424 */ /* 0x000fe200078e00ff */
[----:B------:R-:W-:Y:S01]  /*4c40*/  ULEA UR15, UR45, UR15, 0x18 ;  /* 0x0000000f2d0f7291 */ /* 0x000fe2000f8ec0ff */
[----:B------:R-:W-:Y:S01]  /*4c50*/  SHF.R.S32.HI R30, RZ, 0x6, R30 ;  /* 0x00000006ff1e7819 */ /* 0x000fe2000001141e */
[----:B------:R-:W-:-:S02]  /*4c60*/  USEL UR16, URZ, 0x1, UP5 ;  /* 0x00000001ff107887 */ /* 0x000fc4000a800000 */
[----:B------:R-:W-:Y:S01]  /*4c70*/  UIADD3 UR14, UPT, UPT, UR15, 0x1e8, URZ ;  /* 0x000001e80f0e7890 */ /* 0x000fe2000fffe0ff */
[----:B------:R-:W1:Y:S01]  /*4c80*/  LDC R25, c[0x0][0x370] ;  /* 0x0000dc00ff197b82 */ /* 0x000e620000000800 */
[----:B------:R-:W-:Y:S02]  /*4c90*/  UPLOP3.LUT UP2, UPT, UPT, UPT, UPT, 0x40, 0x4 ;  /* 0x000000000004789c */ /* 0x000fe40003f4e870 */
[----:B---3--:R-:W-:Y:S02]  /*4ca0*/  UISETP.NE.U32.AND UP1, UPT, UR6, URZ, UPT ;  /* 0x000000ff0600728c */ /* 0x008fe4000bf25070 */
[----:B------:R-:W-:Y:S02]  /*4cb0*/  UPRMT UR14, URZ, 0x654, UR14 ;  /* 0x00000654ff0e7896 */ /* 0x000fe4000800000e */
[----:B------:R-:W-:Y:S01]  /*4cc0*/  UISETP.NE.AND.EX UP1, UPT, UR7, URZ, UPT, UP1 ;  /* 0x000000ff0700728c */ /* 0x000fe2000bf25310 */
[----:B------:R-:W3:Y:S01]  /*4cd0*/  LDC R2, c[0x0][0xb0c] ;  /* 0x0002c300ff027b82 */ /* 0x000ee20000000800 */
[C---:B--2---:R-:W-:Y:S01]  /*4ce0*/  R2UR UR7, R24.reuse ;  /* 0x00000000180772ca */ /* 0x044fe200000e0000 */
[----:B----4-:R-:W-:Y:S01]  /*4cf0*/  UISETP.NE.U32.AND UP4, UPT, UR4, URZ, UPT ;  /* 0x000000ff0400728c */ /* 0x010fe2000bf85070 */
[----:B------:R-:W-:Y:S01]  /*4d00*/  R2UR UR6, R24 ;  /* 0x00000000180672ca */ /* 0x000fe200000e0000 */
[----:B------:R-:W-:-:S02]  /*4d10*/  UMOV UR17, URZ ;  /* 0x000000ff00117c82 */ /* 0x000fc40008000000 */
[----:B------:R-:W-:Y:S02]  /*4d20*/  UISETP.NE.AND.EX UP4, UPT, UR5, URZ, UPT, UP4 ;  /* 0x000000ff0500728c */ /* 0x000fe4000bf85340 */
[----:B------:R-:W2:Y:S01]  /*4d30*/  LDC R18, c[0x0][0xb20] ;  /* 0x0002c800ff127b82 */ /* 0x000ea20000000800 */
[----:B-1----:R-:W-:-:S07]  /*4d40*/  ISETP.NE.AND P1, PT, R0, 0x1, PT ;  /* 0x000000010000780c */ /* 0x002fce0003f25270 */
[----:B-----5:R-:W1:Y:S08]  /*4d50*/  LDC.64 R32, c[0x0][0x348] ;  /* 0x0000d200ff207b82 */ /* 0x020e700000000a00 */
[----:B------:R-:W4:Y:S08]  /*4d60*/  LDC.64 R16, c[0x0][0xb10] ;  /* 0x0002c400ff107b82 */ /* 0x000f300000000a00 */
[----:B------:R-:W1:Y:S08]  /*4d70*/  LDC.64 R6, c[0x0][0xb18] ;  /* 0x0002c600ff067b82 */ /* 0x000e700000000a00 */
[----:B------:R-:W1:Y:S08]  /*4d80*/  LDC.64 R4, c[0x0][0xb28] ;  /* 0x0002ca00ff047b82 */ /* 0x000e700000000a00 */
[----:B---3--:R-:W1:Y:S02]  /*4d90*/  LDC R28, c[0x0][0x374] ;  /* 0x0000dd00ff1c7b82 */ /* 0x008e640000000800 */
.L_x_98:
[----:B------:R-:W-:Y:S02]  /*4da0*/  IABS R14, R30 ;  /* 0x0000001e000e7213 */ /* 0x000fe40000000000 */
[----:B------:R-:W-:Y:S02]  /*4db0*/  SHF.L.U32 R0, R29, 0x1f, RZ ;  /* 0x0000001f1d007819 */ /* 0x000fe400000006ff */
[----:B---3--:R-:W3:Y:S01]  /*4dc0*/  I2F.RP R9, R14 ;  /* 0x0000000e00097306 */ /* 0x008ee20000209400 */
[----:B------:R-:W-:Y:S01]  /*4dd0*/  IABS R10, R24 ;  /* 0x00000018000a7213 */ /* 0x000fe20000000000 */
[----:B------:R-:W5:Y:S01]  /*4de0*/  SYNCS.PHASECHK.TRANS64.TRYWAIT P2, [UR15+0x1e0], R0 ;  /* 0x0001e000ff0075a7 */ /* 0x000f62000804110f */
[----:B------:R-:W-:Y:S02]  /*4df0*/  IABS R12, R30 ;  /* 0x0000001e000c7213 */ /* 0x000fe40000000000 */
[----:B------:R-:W-:Y:S05]  /*4e00*/  ISETP.NE.AND P3, PT, R30, RZ, PT ;  /* 0x000000ff1e00720c */ /* 0x000fea0003f65270 */
[----:B------:R-:W2:Y:S01]  /*4e10*/  I2F.RP R11, R10 ;  /* 0x0000000a000b7306 */ /* 0x000ea20000209400 */
[----:B------:R-:W-:Y:S09]  /*4e20*/  IMAD.MOV R12, RZ, RZ, -R12 ;  /* 0x000000ffff0c7224 */ /* 0x000ff200078e0a0c */
[----:B---3--:R-:W3:Y:S10]  /*4e30*/  MUFU.RCP R3, R9 ;  /* 0x0000000900037308 */ /* 0x008ef40000001000 */
[----:B--2---:R-:W2:Y:S01]  /*4e40*/  MUFU.RCP R11, R11 ;  /* 0x0000000b000b7308 */ /* 0x004ea20000001000 */
[----:B---3--:R-:W-:Y:S09]  /*4e50*/  VIADD R22, R3, 0xffffffe ;  /* 0x0ffffffe03167836 */ /* 0x008ff20000000000 */
[----:B------:R-:W3:Y:S01]  /*4e60*/  F2I.FTZ.U32.TRUNC.NTZ R23, R22 ;  /* 0x0000001600177305 */ /* 0x000ee2000021f000 */
[----:B--2---:R-:W-:Y:S09]  /*4e70*/  VIADD R9, R11, 0xffffffe ;  /* 0x0ffffffe0b097836 */ /* 0x004ff20000000000 */
[----:B------:R-:W2:Y:S01]  /*4e80*/  F2I.FTZ.U32.TRUNC.NTZ R9, R9 ;  /* 0x0000000900097305 */ /* 0x000ea2000021f000 */
[--C-:B---3--:R-:W-:Y:S02]  /*4e90*/  IMAD.MOV R3, RZ, RZ, -R23.reuse ;  /* 0x000000ffff037224 */ /* 0x108fe400078e0a17 */
[----:B------:R-:W-:Y:S02]  /*4ea0*/  IMAD.MOV.U32 R22, RZ, RZ, RZ ;  /* 0x000000ffff167224 */ /* 0x000fe400078e00ff */
[----:B------:R-:W-:Y:S01]  /*4eb0*/  IMAD R20, R3, R14, RZ ;  /* 0x0000000e03147224 */ /* 0x000fe200078e02ff */
[----:B------:R-:W-:Y:S03]  /*4ec0*/  IABS R3, R19 ;  /* 0x0000001300037213 */ /* 0x000fe60000000000 */
[----:B------:R-:W-:Y:S06]  /*4ed0*/  IMAD.HI.U32 R20, R23, R20, R22 ;  /* 0x0000001417147227 */ /* 0x000fec00078e0016 */
[----:B------:R-:W-:Y:S04]  /*4ee0*/  IMAD.HI.U32 R31, R20, R3, RZ ;  /* 0x00000003141f7227 */ /* 0x000fe800078e00ff */
[----:B------:R-:W-:Y:S05]  /*4ef0*/  IMAD R3, R31, R12, R3 ;  /* 0x0000000c1f037224 */ /* 0x000fea00078e0203 */
[----:B------:R-:W-:Y:S11]  /*4f00*/  ISETP.GT.U32.AND P0, PT, R14, R3, PT ;  /* 0x000000030e00720c */ /* 0x000ff60003f04070 */
[----:B------:R-:W-:Y:S02]  /*4f10*/  @!UPT UIADD3 URZ, UPT, UPT, URZ, URZ, URZ ;  /* 0x000000fffffff290 */ /* 0x000fe4000fffe0ff */
[-C--:B------:R-:W-:Y:S01]  /*4f20*/  @!P0 IADD3 R3, PT, PT, R3, -R14.reuse, RZ ;  /* 0x8000000e03038210 */ /* 0x080fe20007ffe0ff */
[----:B------:R-:W-:Y:S03]  /*4f30*/  @!P0 VIADD R31, R31, 0x1 ;  /* 0x000000011f1f8836 */ /* 0x000fe60000000000 */
[----:B------:R-:W-:Y:S02]  /*4f40*/  ISETP.GE.U32.AND P4, PT, R3, R14, PT ;  /* 0x0000000e0300720c */ /* 0x000fe40003f86070 */
[----:B------:R-:W-:Y:S04]  /*4f50*/  LOP3.LUT R3, R19, R30, RZ, 0x3c, !PT ;  /* 0x0000001e13037212 */ /* 0x000fe800078e3cff */
[----:B------:R-:W-:Y:S07]  /*4f60*/  ISETP.GE.AND P0, PT, R3, RZ, PT ;  /* 0x000000ff0300720c */ /* 0x000fee0003f06270 */
[----:B------:R-:W-:Y:S01]  /*4f70*/  @P4 IADD3 R31, PT, PT, R31, 0x1, RZ ;  /* 0x000000011f1f4810 */ /* 0x000fe20007ffe0ff */
[----:B--2--5:R-:W-:Y:S06]  /*4f80*/  @!P2 BRA `(.L_x_90) ;  /* 0x0000004000f4a947 */ /* 0x024fec0003800000 */
.L_x_205:
[----:B------:R-:W-:Y:S01]  /*4f90*/  MOV R15, R9 ;  /* 0x00000009000f7202 */ /* 0x000fe20000000f00 */
[----:B------:R-:W3:Y:S01]  /*4fa0*/  LDS.128 R20, [UR15+0x220] ;  /* 0x0002200fff147984 */ /* 0x000ee20008000c00 */
[----:B--2---:R-:W-:Y:S02]  /*4fb0*/  IMAD.MOV R0, RZ, RZ, -R9 ;  /* 0x000000ffff007224 */ /* 0x004fe400078e0a09 */
[----:B------:R-:W-:Y:S01]  /*4fc0*/  @!P0 IMAD.MOV R31, RZ, RZ, -R31 ;  /* 0x000000ffff1f8224 */ /* 0x000fe200078e0a1f */
[----:B------:R-:W-:Y:S01]  /*4fd0*/  @!P3 LOP3.LUT R31, RZ, R30, RZ, 0x33, !PT ;  /* 0x0000001eff1fb212 */ /* 0x000fe200078e33ff */
[----:B------:R-:W-:Y:S01]  /*4fe0*/  IMAD R36, R0, R10, RZ ;  /* 0x0000000a00247224 */ /* 0x000fe200078e02ff */
[----:B------:R-:W-:Y:S01]  /*4ff0*/  ISETP.GE.AND P0, PT, R26, 0x1, PT ;  /* 0x000000011a00780c */ /* 0x000fe20003f06270 */
[----:B------:R-:W-:Y:S01]  /*5000*/  IMAD.MOV.U32 R14, RZ, RZ, RZ ;  /* 0x000000ffff0e7224 */ /* 0x000fe200078e00ff */
[----:B------:R-:W-:Y:S01]  /*5010*/  IABS R3, R31 ;  /* 0x0000001f00037213 */ /* 0x000fe20000000000 */
[----:B------:R-:W-:Y:S01]  /*5020*/  @!PT LDS RZ, [RZ] ;  /* 0x00000000fffff984 */ /* 0x000fe20000000800 */
[----:B------:R-:W-:Y:S01]  /*5030*/  @!PT LDS RZ, [RZ] ;  /* 0x00000000fffff984 */ /* 0x000fe20000000800 */
[----:B------:R-:W-:Y:S01]  /*5040*/  @!PT LDS RZ, [RZ] ;  /* 0x00000000fffff984 */ /* 0x000fe20000000800 */
[----:B------:R-:W-:Y:S01]  /*5050*/  @!PT LDS RZ, [RZ] ;  /* 0x00000000fffff984 */ /* 0x000fe20000000800 */
[----:B------:R2:W-:Y:S06]  /*5060*/  MEMBAR.ALL.CTA ;  /* 0x0000000000007992 */ /* 0x0005ec0000008000 */
[----:B--2---:R-:W2:Y:S01]  /*5070*/  FENCE.VIEW.ASYNC.S ;  /* 0x00000000000073c6 */ /* 0x004ea20000000000 */
[----:B------:R-:W-:Y:S01]  /*5080*/  LOP3.LUT R34, R31, R24, RZ, 0x3c, !PT ;  /* 0x000000181f227212 */ /* 0x000fe200078e3cff */
[----:B------:R-:W-:Y:S06]  /*5090*/  IMAD.HI.U32 R36, R9, R36, R14 ;  /* 0x0000002409247227 */ /* 0x000fec00078e000e */
[----:B------:R-:W-:Y:S04]  /*50a0*/  IMAD.HI.U32 R36, R36, R3, RZ ;  /* 0x0000000324247227 */ /* 0x000fe800078e00ff */
[----:B------:R-:W-:Y:S04]  /*50b0*/  IMAD.MOV R0, RZ, RZ, -R36 ;  /* 0x000000ffff007224 */ /* 0x000fe800078e0a24 */
[C---:B------:R-:W-:Y:S05]  /*50c0*/  IMAD R3, R10.reuse, R0, R3 ;  /* 0x000000000a037224 */ /* 0x040fea00078e0203 */
[----:B------:R-:W-:Y:S01]  /*50d0*/  ISETP.GT.U32.AND P4, PT, R10, R3, PT ;  /* 0x000000030a00720c */ /* 0x000fe20003f84070 */
[----:B--2---:R-:W-:Y:S01]  /*50e0*/  SYNCS.ARRIVE.TRANS64.RED.A1T0 RZ, [UR14], RZ ;  /* 0x000000ffffff79a7 */ /* 0x004fe2000810040e */
[----:B---3--:R-:W-:Y:S11]  /*50f0*/  LOP3.LUT P3, RZ, R22, 0x1, RZ, 0xc0, !PT ;  /* 0x0000000116ff7812 */ /* 0x008ff6000786c0ff */
[-C--:B------:R-:W-:Y:S04]  /*5100*/  @!P4 IADD3 R3, PT, PT, R3, -R10.reuse, RZ ;  /* 0x8000000a0303c210 */ /* 0x080fe80007ffe0ff */
[----:B------:R-:W-:Y:S02]  /*5110*/  ISETP.GE.U32.AND P5, PT, R3, R10, PT ;  /* 0x0000000a0300720c */ /* 0x000fe40003fa6070 */
[----:B------:R-:W-:Y:S02]  /*5120*/  @P3 MOV R13, R20 ;  /* 0x00000014000d3202 */ /* 0x000fe40000000f00 */
[----:B------:R-:W-:Y:S01]  /*5130*/  @P3 LOP3.LUT R8, R21, 0xffff, RZ, 0xc0, !PT ;  /* 0x0000ffff15083812 */ /* 0x000fe200078ec0ff */
[----:B------:R-:W-:Y:S08]  /*5140*/  @!P0 BRA `(.L_x_91) ;  /* 0x0000000000a48947 */ /* 0x000ff00003800000 */
[----:B-1----:R-:W-:Y:S01]  /*5150*/  IMAD.HI.U32 R39, R28, R7, RZ ;  /* 0x000000071c277227 */ /* 0x002fe200078e00ff */
[----:B------:R-:W-:Y:S02]  /*5160*/  ISETP.NE.AND P0, PT, R6, 0x1, PT ;  /* 0x000000010600780c */ /* 0x000fe40003f05270 */
[----:B------:R-:W-:Y:S01]  /*5170*/  ISETP.NE.AND P2, PT, R26, 0x1, PT ;  /* 0x000000011a00780c */ /* 0x000fe20003f45270 */
[----:B----4-:R-:W-:Y:S01]  /*5180*/  IMAD.HI.U32 R40, R25, R16, RZ ;  /* 0x0000001019287227 */ /* 0x010fe200078e00ff */
[----:B------:R-:W-:Y:S02]  /*5190*/  SHF.R.U32.HI R39, RZ, R18, R39 ;  /* 0x00000012ff277219 */ /* 0x000fe40000011627 */
[----:B------:R-:W-:Y:S01]  /*51a0*/  ISETP.NE.AND P6, PT, R2, 0x1, PT ;  /* 0x000000010200780c */ /* 0x000fe20003fc5270 */
[----:B------:R-:W-:Y:S01]  /*51b0*/  IMAD.HI.U32 R42, R13, R16, RZ ;  /* 0x000000100d2a7227 */ /* 0x000fe200078e00ff */
[----:B------:R-:W-:Y:S02]  /*51c0*/  SHF.R.U32.HI R40, RZ, R17, R40 ;  /* 0x00000011ff287219 */ /* 0x000fe40000011628 */
[----:B------:R-:W-:Y:S01]  /*51d0*/  SEL R3, R28, R39, !P0 ;  /* 0x000000271c037207 */ /* 0x000fe20004000000 */
[C---:B------:R-:W-:Y:S01]  /*51e0*/  IMAD.HI.U32 R39, R8.reuse, R7, RZ ;  /* 0x0000000708277227 */ /* 0x040fe200078e00ff */
[----:B------:R-:W-:Y:S02]  /*51f0*/  SEL R11, R25, R40, !P6 ;  /* 0x00000028190b7207 */ /* 0x000fe40007000000 */
[----:B------:R-:W-:Y:S01]  /*5200*/  SHF.R.U32.HI R42, RZ, R17, R42 ;  /* 0x00000011ff2a7219 */ /* 0x000fe2000001162a */
[----:B------:R-:W-:Y:S01]  /*5210*/  IMAD.HI.U32 R44, R3, R4, RZ ;  /* 0x00000004032c7227 */ /* 0x000fe200078e00ff */
[----:B------:R-:W-:Y:S03]  /*5220*/  SHF.R.U32.HI R39, RZ, R18, R39 ;  /* 0x00000012ff277219 */ /* 0x000fe60000011627 */
[----:B------:R-:W-:Y:S01]  /*5230*/  IMAD.HI.U32 R40, R11, R4, RZ ;  /* 0x000000040b287227 */ /* 0x000fe200078e00ff */
[----:B------:R-:W-:Y:S02]  /*5240*/  @P2 SHF.R.U32.HI R3, RZ, R5, R44 ;  /* 0x00000005ff032219 */ /* 0x000fe4000001162c */
[----:B------:R-:W-:Y:S02]  /*5250*/  SEL R9, R8, R39, !P0 ;  /* 0x0000002708097207 */ /* 0x000fe40004000000 */
[----:B------:R-:W-:Y:S01]  /*5260*/  @P2 SHF.R.U32.HI R11, RZ, R5, R40 ;  /* 0x00000005ff0b2219 */ /* 0x000fe20000011628 */
[C---:B------:R-:W-:Y:S01]  /*5270*/  IMAD R10, R26.reuse, R3, RZ ;  /* 0x000000031a0a7224 */ /* 0x040fe200078e02ff */
[----:B------:R-:W-:Y:S01]  /*5280*/  SEL R3, R13, R42, !P6 ;  /* 0x0000002a0d037207 */ /* 0x000fe20007000000 */
[C---:B------:R-:W-:Y:S03]  /*5290*/  IMAD.HI.U32 R14, R9.reuse, R4, RZ ;  /* 0x00000004090e7227 */ /* 0x040fe600078e00ff */
[----:B------:R-:W-:Y:S01]  /*52a0*/  ISETP.GE.AND P0, PT, R9, R10, PT ;  /* 0x0000000a0900720c */ /* 0x000fe20003f06270 */
[C---:B------:R-:W-:Y:S01]  /*52b0*/  IMAD R12, R26.reuse, R11, RZ ;  /* 0x0000000b1a0c7224 */ /* 0x040fe200078e02ff */
[-C--:B------:R-:W-:Y:S04]  /*52c0*/  SHF.R.U32.HI R14, RZ, R5.reuse, R14 ;  /* 0x00000005ff0e7219 */ /* 0x080fe8000001160e */
[----:B------:R-:W-:Y:S02]  /*52d0*/  ISETP.GE.OR P0, PT, R3, R12, P0 ;  /* 0x0000000c0300720c */ /* 0x000fe40000706670 */
[----:B------:R-:W-:Y:S05]  /*52e0*/  SEL R15, R9, R14, !P2 ;  /* 0x0000000e090f7207 */ /* 0x000fea0005000000 */
[----:B------:R-:W-:Y:S04]  /*52f0*/  IMAD.MOV R14, RZ, RZ, -R15 ;  /* 0x000000ffff0e7224 */ /* 0x000fe800078e0a0f */
[----:B------:R-:W-:Y:S02]  /*5300*/  IMAD R14, R26, R14, R9 ;  /* 0x0000000e1a0e7224 */ /* 0x000fe400078e0209 */
[C---:B------:R-:W-:Y:S05]  /*5310*/  @!P0 IMAD.HI.U32 R10, R3.reuse, R4, RZ ;  /* 0x00000004030a8227 */ /* 0x040fea00078e00ff */
[----:B------:R-:W-:Y:S04]  /*5320*/  @!P0 SHF.R.U32.HI R10, RZ, R5, R10 ;  /* 0x00000005ff0a8219 */ /* 0x000fe8000001160a */
[----:B------:R-:W-:Y:S01]  /*5330*/  @!P0 SEL R0, R3, R10, !P2 ;  /* 0x0000000a03008207 */ /* 0x000fe20005000000 */
[----:B------:R-:W-:Y:S03]  /*5340*/  IMAD.MOV R10, RZ, RZ, -R3 ;  /* 0x000000ffff0a7224 */ /* 0x000fe600078e0a03 */
[----:B------:R-:W-:Y:S01]  /*5350*/  @!P0 IADD3 R15, PT, PT, R15, -R0, RZ ;  /* 0x800000000f0f8210 */ /* 0x000fe20007ffe0ff */
[----:B------:R-:W-:Y:S01]  /*5360*/  @!P0 IMAD R0, R11, R14, R0 ;  /* 0x0000000e0b008224 */ /* 0x000fe200078e0200 */
[----:B------:R-:W-:Y:S01]  /*5370*/  IADD3 R11, PT, PT, -R9, RZ, RZ ;  /* 0x000000ff090b7210 */ /* 0x000fe20007ffe1ff */
[----:B------:R-:W-:Y:S02]  /*5380*/  IMAD R13, R2, R10, R13 ;  /* 0x0000000a020d7224 */ /* 0x000fe400078e020d */
[----:B------:R-:W-:Y:S02]  /*5390*/  @!P0 IMAD R9, R15, R26, R3 ;  /* 0x0000001a0f098224 */ /* 0x000fe400078e0203 */
[----:B------:R-:W-:Y:S02]  /*53a0*/  @!P0 IMAD.MOV.U32 R3, RZ, RZ, R0 ;  /* 0x000000ffff038224 */ /* 0x000fe400078e0000 */
[----:B------:R-:W-:Y:S02]  /*53b0*/  IMAD R8, R6, R11, R8 ;  /* 0x0000000b06087224 */ /* 0x000fe400078e0208 */
[----:B------:R-:W-:Y:S02]  /*53c0*/  IMAD R13, R3, R2, R13 ;  /* 0x00000002030d7224 */ /* 0x000fe400078e020d */
[----:B------:R-:W-:Y:S02]  /*53d0*/  IMAD R8, R9, R6, R8 ;  /* 0x0000000609087224 */ /* 0x000fe400078e0208 */
.L_x_91:
[----:B------:R-:W-:Y:S05]  /*53e0*/  BRA.U UP2, `(.L_x_92) ;  /* 0x0000000102107547 */ /* 0x000fea000b800000 */
[----:B------:R-:W-:Y:S04]  /*53f0*/  MOV R0, UR16 ;  /* 0x0000001000007c02 */ /* 0x000fe80008000f00 */
[----:B------:R-:W-:Y:S04]  /*5400*/  SHF.L.U32 R3, R0, 0x1f, RZ ;  /* 0x0000001f00037819 */ /* 0x000fe800000006ff */
[----:B------:R-:W2:Y:S02]  /*5410*/  SYNCS.PHASECHK.TRANS64.TRYWAIT P0, [UR15+0x1d8], R3 ;  /* 0x0001d803ff0075a7 */ /* 0x000ea4000800110f */
[----:B--2---:R-:W-:Y:S05]  /*5420*/  @!P0 BRA `(.L_x_93) ;  /* 0x0000003c00e48947 */ /* 0x004fea0003800000 */
.L_x_92:
[----:B------:R-:W-:Y:S01]  /*5430*/  R2UR UR8, R34 ;  /* 0x00000000220872ca */ /* 0x000fe200000e0000 */
[----:B------:R-:W-:Y:S01]  /*5440*/  @!P4 VIADD R36, R36, 0x1 ;  /* 0x000000012424c836 */ /* 0x000fe20000000000 */
[----:B------:R-:W-:Y:S01]  /*5450*/  ISETP.NE.AND P0, PT, R24, RZ, PT ;  /* 0x000000ff1800720c */ /* 0x000fe20003f05270 */
[----:B--2---:R-:W-:Y:S01]  /*5460*/  IMAD.MOV R0, RZ, RZ, -R31 ;  /* 0x000000ffff007224 */ /* 0x004fe200078e0a1f */
[----:B------:R-:W-:Y:S01]  /*5470*/  R2UR UR11, R37 ;  /* 0x00000000250b72ca */ /* 0x000fe200000e0000 */
[----:B------:R-:W-:Y:S01]  /*5480*/  @P5 VIADD R36, R36, 0x1 ;  /* 0x0000000124245836 */ /* 0x000fe20000000000 */
[----:B------:R-:W-:Y:S01]  /*5490*/  R2UR UR12, R31 ;  /* 0x000000001f0c72ca */ /* 0x000fe200000e0000 */
[----:B------:R-:W-:Y:S01]  /*54a0*/  IMAD R19, R30, R0, R19 ;  /* 0x000000001e137224 */ /* 0x000fe200078e0213 */
[----:B------:R-:W-:Y:S02]  /*54b0*/  ISETP.NE.U32.AND P2, PT, RZ, UR4, PT ;  /* 0x00000004ff007c0c */ /* 0x000fe4000bf45070 */
[----:B------:R-:W-:Y:S02]  /*54c0*/  R2UR UR13, R36 ;  /* 0x00000000240d72ca */ /* 0x000fe400000e0000 */
[----:B------:R-:W-:Y:S01]  /*54d0*/  R2UR UR10, R19 ;  /* 0x00000000130a72ca */ /* 0x000fe200000e0000 */
[----:B------:R-:W-:Y:S01]  /*54e0*/  UISETP.GE.AND UP3, UPT, UR8, URZ, UPT ;  /* 0x000000ff0800728c */ /* 0x000fe2000bf66270 */
[----:B------:R-:W-:Y:S01]  /*54f0*/  ISETP.NE.AND.EX P2, PT, RZ, UR5, PT, P2 ;  /* 0x00000005ff007c0c */ /* 0x000fe2000bf45320 */
[----:B------:R-:W-:Y:S02]  /*5500*/  VOTEU.ALL UP2, P0 ;  /* 0x0000000000ff7886 */ /* 0x000fe40000040000 */
[----:B------:R-:W-:Y:S07]  /*5510*/  USHF.L.U32 UR11, UR11, 0x6, URZ ;  /* 0x000000060b0b7899 */ /* 0x000fee00080006ff */
[----:B------:R-:W-:Y:S02]  /*5520*/  @!UP3 UIADD3 UR13, UPT, UPT, -UR13, URZ, URZ ;  /* 0x000000ff0d0db290 */ /* 0x000fe4000fffe1ff */
[----:B------:R-:W-:Y:S02]  /*5530*/  @!UP2 ULOP3.LUT UR13, URZ, UR7, URZ, 0x33, !UPT ;  /* 0x00000007ff0da292 */ /* 0x000fe4000f8e33ff */
[----:B------:R-:W-:Y:S04]  /*5540*/  USHF.L.U32 UR10, UR10, 0x6, URZ ;  /* 0x000000060a0a7899 */ /* 0x000fe800080006ff */
[----:B------:R-:W-:Y:S05]  /*5550*/  IMAD R0, RZ, RZ, -UR13 ;  /* 0x8000000dff007e24 */ /* 0x000fea000f8e02ff */
[----:B------:R-:W-:Y:S11]  /*5560*/  R2UR UR8, R0 ;  /* 0x00000000000872ca */ /* 0x000ff600000e0000 */
[----:B------:R-:W-:Y:S02]  /*5570*/  @!UPT UIADD3 URZ, UPT, UPT, URZ, URZ, URZ ;  /* 0x000000fffffff290 */ /* 0x000fe4000fffe0ff */
[----:B------:R-:W-:Y:S01]  /*5580*/  UIMAD UR12, UR6, UR8, UR12 ;  /* 0x00000008060c72a4 */ /* 0x000fe2000f8e020c */
[----:B------:R-:W-:Y:S11]  /*5590*/  BRA.U !UP4, `(.L_x_94) ;  /* 0x000000010c347547 */ /* 0x000ff6000b800000 */
[----:B------:R-:W-:Y:S01]  /*55a0*/  UPLOP3.LUT UP0, UPT, UPT, UPT, UP1, 0x80, 0x8 ;  /* 0x000000000008789c */ /* 0x000fe20003f0f010 */
[----:B------:R-:W-:Y:S02]  /*55b0*/  HFMA2 R0, -RZ, RZ, 0, 5.9604644775390625e-08 ;  /* 0x00000001ff007431 */ /* 0x000fe400000001ff */
[----:B------:R-:W-:Y:S03]  /*55c0*/  IMAD.MOV.U32 R59, RZ, RZ, 0x1 ;  /* 0x00000001ff3b7424 */ /* 0x000fe600078e00ff */
[----:B------:R-:W-:Y:S05]  /*55d0*/  PLOP3.LUT P0, PT, PT, PT, UP0, 0x80, 0x8 ;  /* 0x000000000008781c */ /* 0x000fea0003f0f008 */
[----:B------:R-:W2:Y:S01]  /*55e0*/  @UP0 LDCU.64 UR18, c[0x0][0x888] ;  /* 0x00011100ff1207ac */ /* 0x000ea20008000a00 */
[----:B------:R-:W-:Y:S07]  /*55f0*/  @UP0 UIMAD UR8, UR48, UR4, URZ ;  /* 0x00000004300802a4 */ /* 0x000fee000f8e02ff */
[----:B------:R-:W-:Y:S01]  /*5600*/  @!P0 PRMT R59, R0, 0x7610, R59 ;  /* 0x00007610003b8816 */ /* 0x000fe2000000003b */
[----:B--2---:R-:W-:Y:S03]  /*5610*/  @UP0 UIMAD.WIDE UR18, UR8, 0x4, UR18 ;  /* 0x00000004081208a5 */ /* 0x004fe6000f8e0212 */
[----:B------:R-:W2:Y:S03]  /*5620*/  @!UP0 LDCU UR8, c[0x0][0x880] ;  /* 0x00011000ff0887ac */ /* 0x000ea60008000800 */
[----:B------:R-:W-:Y:S01]  /*5630*/  IMAD.U32 R10, RZ, RZ, UR18 ;  /* 0x00000012ff0a7e24 */ /* 0x000fe2000f8e00ff */
[----:B------:R-:W-:Y:S05]  /*5640*/  MOV R11, UR19 ;  /* 0x00000013000b7c02 */ /* 0x000fea0008000f00 */
[----:B------:R3:W5:Y:S02]  /*5650*/  @P0 LDG.E R35, desc[UR46][R10.64] ;  /* 0x0000002e0a230981 */ /* 0x000764000c1e1900 */
[----:B--23--:R-:W-:Y:S07]  /*5660*/  @!P0 IMAD.U32 R35, RZ, RZ, UR8 ;  /* 0x00000008ff238e24 */ /* 0x00cfee000f8e00ff */
.L_x_94:
[----:B-----5:R-:W-:Y:S01]  /*5670*/  @!P2 FSETP.EQ.AND P0, PT, R35, RZ, PT ;  /* 0x000000ff2300a20b */ /* 0x020fe20003f02000 */
[----:B------:R-:W-:Y:S01]  /*5680*/  @!UPT UIADD3 URZ, UPT, UPT, URZ, URZ, URZ ;  /* 0x000000fffffff290 */ /* 0x000fe2000fffe0ff */
[----:B------:R-:W-:Y:S11]  /*5690*/  @!P2 BRA `(.L_x_95) ;  /* 0x000000000014a947 */ /* 0x000ff60003800000 */
[----:B------:R-:W-:Y:S02]  /*56a0*/  LOP3.LUT P2, RZ, R59, 0xff, RZ, 0xc0, !PT ;  /* 0x000000ff3bff7812 */ /* 0x000fe4000784c0ff */
[----:B------:R-:W-:Y:S04]  /*56b0*/  PLOP3.LUT P0, PT, PT, PT, UP0, 0x80, 0x8 ;  /* 0x000000000008781c */ /* 0x000fe80003f0f008 */
[----:B------:R-:W-:Y:S07]  /*56c0*/  PLOP3.LUT P0, PT, P0, PT, PT, 0x8, 0x80 ;  /* 0x000000000080781c */ /* 0x000fee000070e170 */
[----:B------:R-:W-:Y:S11]  /*56d0*/  @P2 FSETP.EQ.AND P0, PT, R35, RZ, PT ;  /* 0x000000ff2300220b */ /* 0x000ff60003f02000 */
[----:B------:R-:W-:Y:S02]  /*56e0*/  @!UPT UIADD3 URZ, UPT, UPT, URZ, URZ, URZ ;  /* 0x000000fffffff290 */ /* 0x000fe4000fffe0ff */
.L_x_95:
[----:B------:R-:W-:Y:S01]  /*56f0*/  ULEA UR19, UR17, UR15, 0x3 ;  /* 0x0000000f11137291 */ /* 0x000fe2000f8e18ff */
[----:B------:R-:W-:Y:S02]  /*5700*/  SHF.L.U32 R3, R38, 0x1f, RZ ;  /* 0x0000001f26037819 */ /* 0x000fe400000006ff */
[----:B------:R-:W-:Y:S04]  /*5710*/  ELECT P4, URZ, PT ;  /* 0x0000000000ff782f */ /* 0x000fe80003880000 */
[----:B------:R-:W-:Y:S02]  /*5720*/  PLOP3.LUT P4, PT, P0, P4, PT, 0xf2, 0x2f ;  /* 0x00000000002f781c */ /* 0x000fe40000789e72 */
[----:B------:R-:W2:Y:S11]  /*5730*/  SYNCS.PHASECHK.TRANS64.TRYWAIT P2, [UR19+0x1b8], R3 ;  /* 0x0001b803ff0075a7 */ /* 0x000eb60008041113 */
[----:B-1----:R-:W-:Y:S05]  /*5740*/  @!P4 IADD3 R19, P0, PT, R32, 0x580, RZ ;  /* 0x000005802013c810 */ /* 0x002fea0007f1e0ff */
[----:B------:R-:W-:Y:S01]  /*5750*/  @!P4 IMAD.X R12, RZ, RZ, R33, P0 ;  /* 0x000000ffff0cc224 */ /* 0x000fe200000e0621 */
[----:B--2---:R-:W-:Y:S07]  /*5760*/  @!P2 BRA `(.L_x_96) ;  /* 0x0000003c002ca947 */ /* 0x004fee0003800000 */
.L_x_208:
[----:B------:R-:W2:Y:S01]  /*5770*/  LDC.64 R14, c[0x0][0xb10] ;  /* 0x0002c400ff0e7b82 */ /* 0x000ea20000000a00 */
[----:B------:R-:W-:Y:S01]  /*5780*/  @!P4 R2UR UR8, R12 ;  /* 0x000000000c08c2ca */ /* 0x000fe200000e0000 */
[----:B------:R-:W-:Y:S01]  /*5790*/  VOTEU.ALL UP3, P4 ;  /* 0x0000000000ff7886 */ /* 0x000fe20002060000 */
[----:B------:R-:W-:Y:S01]  /*57a0*/  @!P4 R2UR UR9, R19 ;  /* 0x000000001309c2ca */ /* 0x000fe200000e0000 */
[----:B------:R-:W-:Y:S01]  /*57b0*/  VOTEU.ALL UP2, P4 ;  /* 0x0000000000ff7886 */ /* 0x000fe20002040000 */
[----:B------:R-:W-:Y:S03]  /*57c0*/  @!P4 IMAD.MOV.U32 R19, RZ, RZ, 0x1000 ;  /* 0x00001000ff13c424 */ /* 0x000fe600078e00ff */
[----:B------:R-:W3:Y:S01]  /*57d0*/  LDC.64 R10, c[0x0][0xb18] ;  /* 0x0002c600ff0a7b82 */ /* 0x000ee20000000a00 */
[----:B------:R-:W-:Y:S01]  /*57e0*/  UMOV UR24, 0x0 ;  /* 0x0000000000187882 */ /* 0x000fe20000000000 */
[----:B------:R-:W-:Y:S01]  /*57f0*/  UMOV UR25, 0x10000000 ;  /* 0x1000000000197882 */ /* 0x000fe20000000000 */
[----:B------:R-:W-:Y:S05]  /*5800*/  UIADD3 UR18, UPT, UPT, UR17, 0x1, URZ ;  /* 0x0000000111127890 */ /* 0x000fea000fffe0ff */
[----:B-1----:R-:W1:Y:S01]  /*5810*/  @!P1 LDC R0, c[0x0][0xb20] ;  /* 0x0002c800ff009b82 */ /* 0x002e620000000800 */
[----:B------:R-:W-:Y:S01]  /*5820*/  UISETP.NE.AND UP5, UPT, UR18, 0x3, UPT ;  /* 0x000000031200788c */ /* 0x000fe2000bfa5270 */
[----:B------:R-:W-:Y:S01]  /*5830*/  IMAD.U32 R37, RZ, RZ, UR8 ;  /* 0x00000008ff257e24 */ /* 0x000fe2000f8e00ff */
[----:B------:R-:W-:Y:S05]  /*5840*/  @!UP3 ULEA UR8, UR17, UR15, 0xc ;  /* 0x0000000f1108b291 */ /* 0x000fea000f8e60ff */
[----:B------:R-:W5:Y:S01]  /*5850*/  @!P1 LDC R3, c[0x0][0xb0c] ;  /* 0x0002c300ff039b82 */ /* 0x000f620000000800 */
[----:B------:R-:W-:Y:S01]  /*5860*/  IMAD.U32 R36, RZ, RZ, UR9 ;  /* 0x00000009ff247e24 */ /* 0x000fe2000f8e00ff */
[----:B------:R-:W-:Y:S01]  /*5870*/  UIADD3 UR9, UPT, UPT, UR19, 0x1a0, URZ ;  /* 0x000001a013097890 */ /* 0x000fe2000fffe0ff */
[----:B------:R-:W-:Y:S01]  /*5880*/  @!P4 R2UR UR23, R37 ;  /* 0x000000002517c2ca */ /* 0x000fe200000e0000 */
[----:B------:R-:W-:Y:S02]  /*5890*/  @!UP3 UIADD3 UR8, UPT, UPT, UR8, 0x400, URZ ;  /* 0x000004000808b890 */ /* 0x000fe4000fffe0ff */
[----:B------:R-:W-:Y:S01]  /*58a0*/  @!P4 R2UR UR22, R36 ;  /* 0x000000002416c2ca */ /* 0x000fe200000e0000 */
[----:B------:R-:W-:Y:S02]  /*58b0*/  UPRMT UR21, UR45, 0x654, UR9 ;  /* 0x000006542d157896 */ /* 0x000fe40008000009 */
[----:B------:R-:W-:Y:S02]  /*58c0*/  USEL UR20, URZ, 0x1, UP5 ;  /* 0x00000001ff147887 */ /* 0x000fe4000a800000 */
[----:B------:R-:W-:Y:S04]  /*58d0*/  USEL UR18, UR18, URZ, UP5 ;  /* 0x000000ff12127287 */ /* 0x000fe8000a800000 */
[----:B------:R-:W-:Y:S01]  /*58e0*/  ULEA UR17, UR18, UR15, 0x3 ;  /* 0x0000000f12117291 */ /* 0x000fe2000f8e18ff */
[----:B------:R-:W-:Y:S03]  /*58f0*/  LOP3.LUT R38, R38, UR20, RZ, 0x3c, !PT ;  /* 0x0000001426267c12 */ /* 0x000fe6000f8e3cff */
[----:B------:R1:W-:Y:S01]  /*5900*/  @!UP2 UTMALDG.4D [UR8], [UR22], desc[UR24] ;  /* 0x000018081600a5b4 */ /* 0x0003e20008019000 */
[----:B------:R4:W-:Y:S01]  /*5910*/  @!P4 SYNCS.ARRIVE.TRANS64.RED.A0TR RZ, [UR19+0x1a0], R19 ;  /* 0x0001a013ffffc9a7 */ /* 0x0009e20008300413 */
[----:B------:R-:W-:Y:S02]  /*5920*/  SHF.L.U32 R12, R38, 0x1f, RZ ;  /* 0x0000001f260c7819 */ /* 0x000fe400000006ff */
[----:B-----5:R-:W-:Y:S01]  /*5930*/  @!P1 ISETP.NE.AND P2, PT, R3, 0x1, PT ;  /* 0x000000010300980c */ /* 0x020fe20003f45270 */
[C---:B--2---:R-:W-:Y:S01]  /*5940*/  @!P1 IMAD.HI.U32 R14, R13.reuse, R14, RZ ;  /* 0x0000000e0d0e9227 */ /* 0x044fe200078e00ff */
[----:B---3--:R-:W-:Y:S03]  /*5950*/  @!P1 ISETP.NE.AND P0, PT, R10, 0x1, PT ;  /* 0x000000010a00980c */ /* 0x008fe60003f05270 */
[C---:B------:R-:W-:Y:S01]  /*5960*/  @!P1 IMAD.HI.U32 R11, R8.reuse, R11, RZ ;  /* 0x0000000b080b9227 */ /* 0x040fe200078e00ff */
[----:B------:R-:W-:Y:S04]  /*5970*/  @!P1 SHF.R.U32.HI R14, RZ, R15, R14 ;  /* 0x0000000fff0e9219 */ /* 0x000fe8000001160e */
[----:B-1----:R-:W-:Y:S01]  /*5980*/  @!P1 SHF.R.U32.HI R9, RZ, R0, R11 ;  /* 0x00000000ff099219 */ /* 0x002fe2000001160b */
[----:B------:R-:W-:Y:S01]  /*5990*/  SYNCS.ARRIVE.TRANS64.RED.A1T0 RZ, [UR21], RZ ;  /* 0x000000ffffff79a7 */ /* 0x000fe20008100415 */
[----:B------:R-:W-:Y:S02]  /*59a0*/  @!P1 SEL R14, R13, R14, !P2 ;  /* 0x0000000e0d0e9207 */ /* 0x000fe40005000000 */
[----:B------:R-:W-:Y:S02]  /*59b0*/  @!P1 SEL R9, R8, R9, !P0 ;  /* 0x0000000908099207 */ /* 0x000fe40004000000 */
[----:B----4-:R-:W-:Y:S01]  /*59c0*/  @P3 SHF.R.U32.HI R19, RZ, 0x10, R21 ;  /* 0x00000010ff133819 */ /* 0x010fe20000011615 */
[----:B------:R-:W1:Y:S02]  /*59d0*/  SYNCS.PHASECHK.TRANS64.TRYWAIT P5, [UR17+0x1b8], R12 ;  /* 0x0001b80cff0075a7 */ /* 0x000e6400080a1111 */
[----:B------:R-:W-:Y:S02]  /*59e0*/  @!P1 IMAD.IADD R0, R9, 0x1, -R14 ;  /* 0x0000000109009824 */ /* 0x000fe400078e0a0e */
[----:B------:R-:W-:Y:S01]  /*59f0*/  @!P1 IMAD.IADD R9, R14, 0x1, -R9 ;  /* 0x000000010e099824 */ /* 0x000fe200078e0a09 */
[----:B------:R-:W-:Y:S01]  /*5a00*/  @P3 R2UR UR48, R19 ;  /* 0x00000000133032ca */ /* 0x000fe200000e0000 */
[----:B------:R-:W-:Y:S02]  /*5a10*/  @!P1 IMAD R13, R0, R3, R13 ;  /* 0x00000003000d9224 */ /* 0x000fe400078e020d */
[----:B------:R-:W-:Y:S01]  /*5a20*/  @!P1 IMAD R8, R9, R10, R8 ;  /* 0x0000000a09089224 */ /* 0x000fe200078e0208 */
[----:B-1----:R-:W-:Y:S11]  /*5a30*/  @!P5 BRA `(.L_x_97) ;  /* 0x000000380090d947 */ /* 0x002ff60003800000 */
.L_x_210:
[----:B-1----:R-:W-:Y:S01]  /*5a40*/  @!P4 IADD3 R3, P0, PT, R32, 0x580, RZ ;  /* 0x000005802003c810 */ /* 0x002fe20007f1e0ff */
[----:B------:R-:W-:Y:S01]  /*5a50*/  VOTEU.ALL UP2, P4 ;  /* 0x0000000000ff7886 */ /* 0x000fe20002040000 */
[----:B------:R-:W-:Y:S01]  /*5a60*/  UMOV UR22, 0x0 ;  /* 0x0000000000167882 */ /* 0x000fe20000000000 */
[----:B------:R-:W-:Y:S01]  /*5a70*/  UMOV UR23, 0x10000000 ;  /* 0x1000000000177882 */ /* 0x000fe20000000000 */
[----:B------:R-:W-:Y:S01]  /*5a80*/  @!P4 R2UR UR9, R3 ;  /* 0x000000000309c2ca */ /* 0x000fe200000e0000 */
[----:B------:R-:W-:Y:S01]  /*5a90*/  @!P4 IMAD.X R0, RZ, RZ, R33, P0 ;  /* 0x000000ffff00c224 */ /* 0x000fe200000e0621 */
[----:B------:R-:W-:Y:S01]  /*5aa0*/  @!UP2 UIADD3 UR10, UPT, UPT, UR10, 0x20, URZ ;  /* 0x000000200a0aa890 */ /* 0x000fe2000fffe0ff */
[----:B------:R-:W-:Y:S01]  /*5ab0*/  LOP3.LUT P0, RZ, R22, 0x1, RZ, 0xc0, !PT ;  /* 0x0000000116ff7812 */ /* 0x000fe2000780c0ff */
[----:B------:R-:W-:Y:S01]  /*5ac0*/  IMAD.IADD R19, R8, 0x1, R58 ;  /* 0x0000000108137824 */ /* 0x000fe200078e023a */
[----:B------:R-:W-:Y:S01]  /*5ad0*/  LOP3.LUT R29, R29, 0x1, RZ, 0x3c, !PT ;  /* 0x000000011d1d7812 */ /* 0x000fe200078e3cff */
[----:B------:R-:W-:Y:S01]  /*5ae0*/  IMAD.IADD R37, R13, 0x1, R64 ;  /* 0x000000010d257824 */ /* 0x000fe200078e0240 */
[----:B------:R-:W-:Y:S06]  /*5af0*/  @!P4 R2UR UR8, R0 ;  /* 0x000000000008c2ca */ /* 0x000fec00000e0000 */
[----:B------:R-:W-:Y:S01]  /*5b00*/  IMAD.U32 R10, RZ, RZ, UR9 ;  /* 0x00000009ff0a7e24 */ /* 0x000fe2000f8e00ff */
[----:B------:R-:W-:Y:S04]  /*5b10*/  UIADD3 UR9, UPT, UPT, UR17, 0x1a0, URZ ;  /* 0x000001a011097890 */ /* 0x000fe8000fffe0ff */
[----:B------:R-:W-:Y:S01]  /*5b20*/  @!P4 R2UR UR20, R10 ;  /* 0x000000000a14c2ca */ /* 0x000fe200000e0000 */
[----:B------:R-:W-:Y:S01]  /*5b30*/  UPRMT UR19, UR45, 0x654, UR9 ;  /* 0x000006542d137896 */ /* 0x000fe20008000009 */
[----:B------:R-:W-:Y:S01]  /*5b40*/  IMAD.U32 R11, RZ, RZ, UR8 ;  /* 0x00000008ff0b7e24 */ /* 0x000fe2000f8e00ff */
[----:B------:R-:W-:Y:S04]  /*5b50*/  @!UP2 ULEA UR8, UR18, UR15, 0xc ;  /* 0x0000000f1208a291 */ /* 0x000fe8000f8e60ff */
[----:B------:R-:W-:Y:S01]  /*5b60*/  @!P4 R2UR UR21, R11 ;  /* 0x000000000b15c2ca */ /* 0x000fe200000e0000 */
[----:B------:R-:W-:Y:S01]  /*5b70*/  @!UP2 UIADD3 UR8, UPT, UPT, UR8, 0x400, URZ ;  /* 0x000004000808a890 */ /* 0x000fe2000fffe0ff */
[----:B------:R-:W-:Y:S11]  /*5b80*/  VOTEU.ALL UP2, P4 ;  /* 0x0000000000ff7886 */ /* 0x000ff60002040000 */
[----:B------:R3:W-:Y:S01]  /*5b90*/  @!UP2 UTMALDG.4D [UR8], [UR20], desc[UR22] ;  /* 0x000016081400a5b4 */ /* 0x0007e20008019000 */
[----:B------:R3:W-:Y:S01]  /*5ba0*/  @!P4 SYNCS.ARRIVE.TRANS64.RED.A0TR RZ, [UR17+0x1a0], R27 ;  /* 0x0001a01bffffc9a7 */ /* 0x0007e20008300411 */
[----:B------:R-:W-:Y:S04]  /*5bb0*/  UIADD3 UR17, UPT, UPT, UR18, 0x1, URZ ;  /* 0x0000000112117890 */ /* 0x000fe8000fffe0ff */
[----:B------:R-:W-:Y:S04]  /*5bc0*/  UISETP.NE.AND UP2, UPT, UR17, 0x3, UPT ;  /* 0x000000031100788c */ /* 0x000fe8000bf45270 */
[----:B------:R-:W-:Y:S02]  /*5bd0*/  USEL UR18, URZ, 0x1, UP2 ;  /* 0x00000001ff127887 */ /* 0x000fe40009000000 */
[----:B------:R-:W-:Y:S02]  /*5be0*/  USEL UR17, UR17, URZ, UP2 ;  /* 0x000000ff11117287 */ /* 0x000fe40009000000 */
[----:B------:R-:W-:Y:S02]  /*5bf0*/  UPLOP3.LUT UP2, UPT, UPT, UPT, UPT, 0x80, 0x8 ;  /* 0x000000000008789c */ /* 0x000fe40003f4f070 */
[----:B------:R-:W-:Y:S01]  /*5c00*/  LOP3.LUT R38, R38, UR18, RZ, 0x3c, !PT ;  /* 0x0000001226267c12 */ /* 0x000fe2000f8e3cff */
[----:B------:R-:W-:Y:S01]  /*5c10*/  SYNCS.ARRIVE.TRANS64.RED.A1T0 RZ, [UR19], RZ ;  /* 0x000000ffffff79a7 */ /* 0x000fe20008100413 */
[----:B------:R-:W-:Y:S07]  /*5c20*/  @P0 BRA `(.L_x_98) ;  /* 0xfffffff0005c0947 */ /* 0x000fee000383ffff */
[----:B------:R-:W-:Y:S01]  /*5c30*/  UIADD3 UR15, UPT, UPT, UR15, 0x1b8, URZ ;  /* 0x000001b80f0f7890 */ /* 0x000fe2000fffe0ff */
[----:B------:R-:W-:-:S03]  /*5c40*/  SHF.L.U32 R3, R38, 0x1f, RZ ;  /* 0x0000001f26037819 */ /* 0x000fc600000006ff */
[----:B------:R-:W-:-:S09]  /*5c50*/  ULEA UR4, UR17, UR15, 0x3 ;  /* 0x0000000f11047291 */ /* 0x000fd2000f8e18ff */
[----:B------:R-:W1:Y:S02]  /*5c60*/  SYNCS.PHASECHK.TRANS64.TRYWAIT P0, [UR4], R3 ;  /* 0x00000003ff0075a7 */ /* 0x000e640008001104 */
[----:B-1----:R-:W-:Y:S05]  /*5c70*/  @!P0 BRA `(.L_x_99) ;  /* 0x0000003800188947 */ /* 0x002fea0003800000 */
.L_x_212:
        /* <DEDUP_REMOVED lines=9> */
.L_x_214:
        /* <DEDUP_REMOVED lines=8> */
.L_x_101:
[----:B-1----:R1:W2:Y:S02]  /*5d90*/  SYNCS.PHASECHK.TRANS64.TRYWAIT P0, [R0+URZ], R3 ;  /* 0x00000003000075a7 */ /* 0x0022a400080011ff */
[----:B--2---:R-:W-:Y:S05]  /*5da0*/  @!P0 NANOSLEEP.SYNCS 0x989680 ;  /* 0x009896800000895d */ /* 0x004fea0003900000 */
[----:B------:R-:W2:Y:S02]  /*5db0*/  @!P0 SYNCS.PHASECHK.TRANS64 P0, [R0+URZ], R3 ;  /* 0x00000003000085a7 */ /* 0x000ea400080010ff */
[----:B--23--:R-:W-:Y:S05]  /*5dc0*/  @P0 EXIT ;  /* 0x000000000000094d */ /* 0x00cfea0003800000 */
[----:B------:R-:W-:Y:S05]  /*5dd0*/  BRA `(.L_x_101) ;  /* 0xfffffffc00ec7947 */ /* 0x000fea000383ffff */
.L_x_89:
[----:B------:R-:W-:-:S06]  /*5de0*/  UISETP.GE.AND UP1, UPT, UR4, 0x4, UPT ;  /* 0x000000040400788c */ /* 0x000fcc000bf26270 */
[----:B------:R-:W-:-:S13]  /*5df0*/  PLOP3.LUT P0, PT, PT, PT, UP1, 0x80, 0x8 ;  /* 0x000000000008781c */ /* 0x000fda0003f0f018 */
[----:B-1----:R-:W-:Y:S05]  /*5e00*/  @!P0 EXIT ;  /* 0x000000000000894d */ /* 0x002fea0003800000 */
[----:B------:R-:W-:Y:S01]  /*5e10*/  BAR.SYNC.DEFER_BLOCKING 0x6, 0xa0 ;  /* 0x0182800000007b1d */ /* 0x000fe20000010000 */
[C---:B------:R-:W-:Y:S01]  /*5e20*/  IMAD.SHL.U32 R2, R76.reuse, 0x20, RZ ;  /* 0x000000204c027824 */ /* 0x040fe200078e00ff */
[----:B------:R-:W-:Y:S01]  /*5e30*/  SHF.R.U32.HI R7, RZ, 0x1, R76 ;  /* 0x00000001ff077819 */ /* 0x000fe2000001164c */
[C---:B------:R-:W-:Y:S01]  /*5e40*/  IMAD.SHL.U32 R0, R76.reuse, 0x4, RZ ;  /* 0x000000044c007824 */ /* 0x040fe200078e00ff */
[----:B------:R-:W-:Y:S01]  /*5e50*/  SHF.R.S32.HI R78, RZ, 0x1f, R3 ;  /* 0x0000001fff4e7819 */ /* 0x000fe20000011403 */
[----:B------:R-:W-:Y:S01]  /*5e60*/  IMAD.SHL.U32 R75, R76, 0x10, RZ ;  /* 0x000000104c4b7824 */ /* 0x000fe200078e00ff */
[----:B------:R-:W-:Y:S01]  /*5e70*/  UMOV UR50, 0x400 ;  /* 0x0000040000327882 */ /* 0x000fe20000000000 */
[----:B------:R-:W-:Y:S01]  /*5e80*/  LOP3.LUT R5, R2, 0xc0, RZ, 0xc0, !PT ;  /* 0x000000c002057812 */ /* 0x000fe200078ec0ff */
[----:B------:R-:W-:Y:S01]  /*5e90*/  ULEA UR50, UR45, UR50, 0x18 ;  /* 0x000000322d327291 */ /* 0x000fe2000f8ec0ff */
[----:B------:R-:W1:Y:S01]  /*5ea0*/  LDC R67, c[0x0][0x370] ;  /* 0x0000dc00ff437b82 */ /* 0x000e620000000800 */
[----:B------:R-:W-:Y:S01]  /*5eb0*/  LOP3.LUT R75, R75, 0x600, RZ, 0xc0, !PT ;  /* 0x000006004b4b7812 */ /* 0x000fe200078ec0ff */
[----:B------:R-:W-:Y:S01]  /*5ec0*/  IMAD.U32 R32, R76, 0x10000, RZ ;  /* 0x000100004c207824 */ /* 0x000fe200078e00ff */
[----:B------:R-:W-:Y:S01]  /*5ed0*/  LOP3.LUT R0, R5, 0x18, R0, 0xf8, !PT ;  /* 0x0000001805007812 */ /* 0x000fe200078ef800 */
[----:B------:R-:W-:Y:S01]  /*5ee0*/  IMAD.MOV.U32 R79, RZ, RZ, 0x10 ;  /* 0x00000010ff4f7424 */ /* 0x000fe200078e00ff */
[--C-:B------:R-:W-:Y:S01]  /*5ef0*/  LOP3.LUT R75, R75, 0x20, R2.reuse, 0xf8, !PT ;  /* 0x000000204b4b7812 */ /* 0x100fe200078ef802 */
[----:B------:R-:W-:Y:S01]  /*5f00*/  IMAD.MOV.U32 R30, RZ, RZ, RZ ;  /* 0x000000ffff1e7224 */ /* 0x000fe200078e00ff */
[----:B------:R-:W-:Y:S01]  /*5f10*/  LOP3.LUT R0, R0, 0x8, R7, 0x78, !PT ;  /* 0x0000000800007812 */ /* 0x000fe200078e7807 */
[----:B------:R-:W2:Y:S01]  /*5f20*/  LDC R28, c[0x0][0xb0c] ;  /* 0x0002c300ff1c7b82 */ /* 0x000ea20000000800 */
[----:B------:R-:W-:Y:S01]  /*5f30*/  LOP3.LUT R75, R75, 0x100, R2, 0xf8, !PT ;  /* 0x000001004b4b7812 */ /* 0x000fe200078ef802 */
[----:B------:R-:W-:Y:S01]  /*5f40*/  IMAD.MOV.U32 R74, RZ, RZ, RZ ;  /* 0x000000ffff4a7224 */ /* 0x000fe200078e00ff */
[----:B------:R-:W-:Y:S01]  /*5f50*/  LEA.HI R78, R78, R3, RZ, 0x6 ;  /* 0x000000034e4e7211 */ /* 0x000fe200078f30ff */
[----:B------:R-:W-:Y:S01]  /*5f60*/  IMAD.MOV.U32 R73, RZ, RZ, RZ ;  /* 0x000000ffff497224 */ /* 0x000fe200078e00ff */
[C---:B------:R-:W-:Y:S01]  /*5f70*/  LOP3.LUT P0, RZ, R76.reuse, 0x4, RZ, 0xc0, !PT ;  /* 0x000000044cff7812 */ /* 0x040fe2000780c0ff */
[----:B------:R-:W3:Y:S01]  /*5f80*/  LDCU.64 UR58, c[0x0][0x348] ;  /* 0x00006900ff3a77ac */ /* 0x000ee20008000a00 */
[----:B------:R-:W4:Y:S01]  /*5f90*/  LDS R4, [UR50+0x230] ;  /* 0x00023032ff047984 */ /* 0x000f220008000800 */
[----:B------:R-:W1:Y:S01]  /*5fa0*/  LDC R66, c[0x0][0xb20] ;  /* 0x0002c800ff427b82 */ /* 0x000e620000000800 */
[----:B------:R-:W-:Y:S01]  /*5fb0*/  LOP3.LUT R75, R75, R0, RZ, 0xfc, !PT ;  /* 0x000000004b4b7212 */ /* 0x000fe200078efcff */
[----:B------:R-:W-:Y:S01]  /*5fc0*/  UMOV UR55, 0x1 ;  /* 0x0000000100377882 */ /* 0x000fe20000000000 */
[----:B------:R-:W-:Y:S01]  /*5fd0*/  LOP3.LUT R76, R76, 0x60, RZ, 0xc0, !PT ;  /* 0x000000604c4c7812 */ /* 0x000fe200078ec0ff */
[----:B------:R-:W1:Y:S01]  /*5fe0*/  LDCU.64 UR36, c[0x0][0x888] ;  /* 0x00011100ff2477ac */ /* 0x000e620008000a00 */
[----:B------:R-:W-:-:S02]  /*5ff0*/  LOP3.LUT R32, R32, 0x600000, RZ, 0xc0, !PT ;  /* 0x0060000020207812 */ /* 0x000fc400078ec0ff */
[----:B------:R-:W-:Y:S01]  /*6000*/  SEL R79, R79, 0xfffffff0, !P0 ;  /* 0xfffffff04f4f7807 */ /* 0x000fe20004000000 */
[----:B------:R-:W1:Y:S01]  /*6010*/  LDC R27, c[0x0][0xb30] ;  /* 0x0002cc00ff1b7b82 */ /* 0x000e620000000800 */
[----:B------:R-:W-:Y:S01]  /*6020*/  SHF.R.S32.HI R78, RZ, 0x6, R78 ;  /* 0x00000006ff4e7819 */ /* 0x000fe2000001144e */
[----:B------:R-:W1:Y:S01]  /*6030*/  LDCU.64 UR38, c[0x0][0x890] ;  /* 0x00011200ff2677ac */ /* 0x000e620008000a00 */
[----:B------:R-:W-:Y:S01]  /*6040*/  UMOV UR57, URZ ;  /* 0x000000ff00397c82 */ /* 0x000fe20008000000 */
[----:B------:R-:W-:-:S04]  /*6050*/  UIADD3 UR56, UPT, UPT, UR50, 0x400, URZ ;  /* 0x0000040032387890 */ /* 0x000fc8000fffe0ff */
[----:B------:R-:W1:Y:S01]  /*6060*/  LDC R65, c[0x0][0x388] ;  /* 0x0000e200ff417b82 */ /* 0x000e620000000800 */
[----:B------:R-:W-:Y:S01]  /*6070*/  UMOV UR54, URZ ;  /* 0x000000ff00367c82 */ /* 0x000fe20008000000 */
[----:B------:R-:W-:-:S06]  /*6080*/  UMOV UR53, URZ ;  /* 0x000000ff00357c82 */ /* 0x000fcc0008000000 */
[----:B------:R-:W1:Y:S08]  /*6090*/  LDC.64 R56, c[0x0][0xb10] ;  /* 0x0002c400ff387b82 */ /* 0x000e700000000a00 */
[----:B------:R-:W1:Y:S01]  /*60a0*/  LDC.64 R24, c[0x0][0xb18] ;  /* 0x0002c600ff187b82 */ /* 0x000e620000000a00 */
[C---:B----4-:R-:W-:Y:S01]  /*60b0*/  VIADD R5, R4.reuse, 0x40 ;  /* 0x0000004004057836 */ /* 0x050fe20000000000 */
[----:B------:R-:W-:-:S06]  /*60c0*/  LOP3.LUT R4, R4, 0xffff, RZ, 0xc0, !PT ;  /* 0x0000ffff04047812 */ /* 0x000fcc00078ec0ff */
[----:B------:R-:W4:Y:S01]  /*60d0*/  LDC.64 R22, c[0x0][0xb28] ;  /* 0x0002ca00ff167b82 */ /* 0x000f220000000a00 */
[----:B------:R-:W-:-:S05]  /*60e0*/  LOP3.LUT R5, R5, 0xffff, RZ, 0xc0, !PT ;  /* 0x0000ffff05057812 */ /* 0x000fca00078ec0ff */
[----:B------:R1:W-:Y:S02]  /*60f0*/  STL.64 [R1], R4 ;  /* 0x0000000401007387 */ /* 0x0003e40000100a00 */
[----:B------:R-:W1:Y:S08]  /*6100*/  LDC.64 R54, c[0x0][0x8b0] ;  /* 0x00022c00ff367b82 */ /* 0x000e700000000a00 */
[----:B------:R-:W1:Y:S08]  /*6110*/  LDC.64 R52, c[0x0][0x8a8] ;  /* 0x00022a00ff347b82 */ /* 0x000e700000000a00 */
[----:B--23--:R-:W1:Y:S02]  /*6120*/  LDC R72, c[0x0][0x374] ;  /* 0x0000dd00ff487b82 */ /* 0x00ce640000000800 */
.L_x_132:
[----:B------:R-:W-:Y:S04]  /*6130*/  SHF.L.U32 R3, R73, 0x1f, RZ ;  /* 0x0000001f49037819 */ /* 0x000fe800000006ff */
[----:B--2---:R-:W2:Y:S02]  /*6140*/  SYNCS.PHASECHK.TRANS64.TRYWAIT P0, [UR50+0x1e0], R3 ;  /* 0x0001e003ff0075a7 */ /* 0x004ea40008001132 */
[----:B-12---:R-:W-:Y:S05]  /*6150*/  @!P0 BRA `(.L_x_102) ;  /* 0x0000003400108947 */ /* 0x006fea0003800000 */
.L_x_216:
[----:B------:R-:W3:Y:S01]  /*6160*/  LDS.128 R60, [UR50+0x220] ;  /* 0x00022032ff3c7984 */ /* 0x000ee20008000c00 */
[----:B------:R-:W-:Y:S01]  /*6170*/  UIADD3 UR4, UPT, UPT, UR50, 0x1e8, URZ ;  /* 0x000001e832047890 */ /* 0x000fe2000fffe0ff */
[----:B--2---:R-:W-:Y:S01]  /*6180*/  IMAD R0, R30, 0x4, R1 ;  /* 0x000000041e007824 */ /* 0x004fe200078e0201 */
[-C--:B------:R-:W-:Y:S02]  /*6190*/  IABS R9, R78.reuse ;  /* 0x0000004e00097213 */ /* 0x080fe40000000000 */
[----:B------:R-:W-:Y:S01]  /*61a0*/  UPRMT UR4, URZ, 0x654, UR4 ;  /* 0x00000654ff047896 */ /* 0x000fe20008000004 */
[----:B------:R-:W-:Y:S01]  /*61b0*/  IABS R3, R78 ;  /* 0x0000004e00037213 */ /* 0x000fe20000000000 */
[----:B------:R-:W2:Y:S01]  /*61c0*/  I2F.RP R8, R9 ;  /* 0x0000000900087306 */ /* 0x000ea20000209400 */
[----:B------:R-:W-:Y:S01]  /*61d0*/  @!PT LDS RZ, [RZ] ;  /* 0x00000000fffff984 */ /* 0x000fe20000000800 */
[----:B------:R-:W-:Y:S01]  /*61e0*/  @!PT LDS RZ, [RZ] ;  /* 0x00000000fffff984 */ /* 0x000fe20000000800 */
[----:B------:R-:W-:Y:S01]  /*61f0*/  @!PT LDS RZ, [RZ] ;  /* 0x00000000fffff984 */ /* 0x000fe20000000800 */
[----:B------:R-:W-:Y:S01]  /*6200*/  @!PT LDS RZ, [RZ] ;  /* 0x00000000fffff984 */ /* 0x000fe20000000800 */
[----:B------:R1:W-:Y:S06]  /*6210*/  MEMBAR.ALL.CTA ;  /* 0x0000000000007992 */ /* 0x0003ec0000008000 */
[----:B-1----:R-:W1:Y:S01]  /*6220*/  FENCE.VIEW.ASYNC.S ;  /* 0x00000000000073c6 */ /* 0x002e620000000000 */
[----:B------:R-:W-:Y:S01]  /*6230*/  IADD3 R3, PT, PT, RZ, -R3, RZ ;  /* 0x80000003ff037210 */ /* 0x000fe20007ffe0ff */
[----:B-1----:R-:W-:Y:S06]  /*6240*/  SYNCS.ARRIVE.TRANS64.RED.A1T0 RZ, [UR4], RZ ;  /* 0x000000ffffff79a7 */ /* 0x002fec0008100404 */
[----:B------:R1:W5:Y:S01]  /*6250*/  LDL R17, [R0] ;  /* 0x0000000000117983 */ /* 0x0003620000100800 */
[----:B---3--:R-:W-:Y:S01]  /*6260*/  LOP3.LUT P3, RZ, R62, 0x1, RZ, 0xc0, !PT ;  /* 0x000000013eff7812 */ /* 0x008fe2000786c0ff */
[----:B--2---:R-:W2:Y:S11]  /*6270*/  MUFU.RCP R2, R8 ;  /* 0x0000000800027308 */ /* 0x004eb60000001000 */
[----:B------:R-:W-:Y:S01]  /*6280*/  @!UPT UIADD3 URZ, UPT, UPT, URZ, URZ, URZ ;  /* 0x000000fffffff290 */ /* 0x000fe2000fffe0ff */
[----:B------:R-:W-:Y:S02]  /*6290*/  @P3 MOV R31, R60 ;  /* 0x0000003c001f3202 */ /* 0x000fe40000000f00 */
[----:B------:R-:W-:Y:S01]  /*62a0*/  @P3 LOP3.LUT R29, R61, 0xffff, RZ, 0xc0, !PT ;  /* 0x0000ffff3d1d3812 */ /* 0x000fe200078ec0ff */
[----:B--2---:R-:W-:Y:S01]  /*62b0*/  VIADD R6, R2, 0xffffffe ;  /* 0x0ffffffe02067836 */ /* 0x004fe20000000000 */
[----:B------:R-:W-:Y:S03]  /*62c0*/  IABS R2, R65 ;  /* 0x0000004100027213 */ /* 0x000fe60000000000 */
[----:B------:R-:W2:Y:S02]  /*62d0*/  F2I.FTZ.U32.TRUNC.NTZ R7, R6 ;  /* 0x0000000600077305 */ /* 0x000ea4000021f000 */
[--C-:B--2---:R-:W-:Y:S02]  /*62e0*/  IMAD.MOV R4, RZ, RZ, -R7.reuse ;  /* 0x000000ffff047224 */ /* 0x104fe400078e0a07 */
[----:B------:R-:W-:Y:S02]  /*62f0*/  IMAD.MOV.U32 R6, RZ, RZ, RZ ;  /* 0x000000ffff067224 */ /* 0x000fe400078e00ff */
[----:B------:R-:W-:Y:S01]  /*6300*/  IMAD R5, R4, R9, RZ ;  /* 0x0000000904057224 */ /* 0x000fe200078e02ff */
[----:B------:R-:W-:Y:S03]  /*6310*/  IABS R4, R19 ;  /* 0x0000001300047213 */ /* 0x000fe60000000000 */
[----:B------:R-:W-:Y:S02]  /*6320*/  IMAD.HI.U32 R7, R7, R5, R6 ;  /* 0x0000000507077227 */ /* 0x000fe400078e0006 */
[----:B------:R-:W2:Y:S04]  /*6330*/  I2F.RP R5, R2 ;  /* 0x0000000200057306 */ /* 0x000ea80000209400 */
[----:B------:R-:W-:Y:S04]  /*6340*/  IMAD.HI.U32 R10, R7, R4, RZ ;  /* 0x00000004070a7227 */ /* 0x000fe800078e00ff */
[----:B------:R-:W-:Y:S01]  /*6350*/  IMAD R4, R10, R3, R4 ;  /* 0x000000030a047224 */ /* 0x000fe200078e0204 */
[----:B------:R-:W-:Y:S04]  /*6360*/  LOP3.LUT R3, R19, R78, RZ, 0x3c, !PT ;  /* 0x0000004e13037212 */ /* 0x000fe800078e3cff */
[----:B------:R-:W-:Y:S01]  /*6370*/  ISETP.GT.U32.AND P0, PT, R9, R4, PT ;  /* 0x000000040900720c */ /* 0x000fe20003f04070 */
[----:B--2---:R-:W2:Y:S01]  /*6380*/  MUFU.RCP R5, R5 ;  /* 0x0000000500057308 */ /* 0x004ea20000001000 */
[----:B------:R-:W-:Y:S11]  /*6390*/  ISETP.GE.AND P1, PT, R3, RZ, PT ;  /* 0x000000ff0300720c */ /* 0x000ff60003f26270 */
[----:B------:R-:W-:Y:S02]  /*63a0*/  @!P0 IMAD.IADD R4, R4, 0x1, -R9 ;  /* 0x0000000104048824 */ /* 0x000fe400078e0a09 */
[----:B------:R-:W-:Y:S01]  /*63b0*/  @!P0 VIADD R10, R10, 0x1 ;  /* 0x000000010a0a8836 */ /* 0x000fe20000000000 */
[----:B------:R-:W-:Y:S02]  /*63c0*/  ISETP.NE.AND P0, PT, R78, RZ, PT ;  /* 0x000000ff4e00720c */ /* 0x000fe40003f05270 */
[----:B------:R-:W-:Y:S01]  /*63d0*/  ISETP.GE.U32.AND P2, PT, R4, R9, PT ;  /* 0x000000090400720c */ /* 0x000fe20003f46070 */
[----:B--2---:R-:W-:Y:S04]  /*63e0*/  VIADD R6, R5, 0xffffffe ;  /* 0x0ffffffe05067836 */ /* 0x004fe80000000000 */
[----:B------:R-:W2:Y:S08]  /*63f0*/  F2I.FTZ.U32.TRUNC.NTZ R7, R6 ;  /* 0x0000000600077305 */ /* 0x000eb0000021f000 */
[----:B------:R-:W-:Y:S05]  /*6400*/  @P2 IADD3 R10, PT, PT, R10, 0x1, RZ ;  /* 0x000000010a0a2810 */ /* 0x000fea0007ffe0ff */
[----:B------:R-:W-:Y:S01]  /*6410*/  @!P1 IMAD.MOV R10, RZ, RZ, -R10 ;  /* 0x000000ffff0a9224 */ /* 0x000fe200078e0a0a */
[----:B------:R-:W-:Y:S01]  /*6420*/  @!P0 LOP3.LUT R10, RZ, R78, RZ, 0x33, !PT ;  /* 0x0000004eff0a8212 */ /* 0x000fe200078e33ff */
[--C-:B--2---:R-:W-:Y:S01]  /*6430*/  IMAD.MOV R3, RZ, RZ, -R7.reuse ;  /* 0x000000ffff037224 */ /* 0x104fe200078e0a07 */
[----:B------:R-:W-:Y:S01]  /*6440*/  ISETP.GE.AND P0, PT, R26, 0x1, PT ;  /* 0x000000011a00780c */ /* 0x000fe20003f06270 */
[----:B------:R-:W-:Y:S01]  /*6450*/  IMAD.MOV.U32 R6, RZ, RZ, RZ ;  /* 0x000000ffff067224 */ /* 0x000fe200078e00ff */
[----:B------:R-:W-:Y:S01]  /*6460*/  LOP3.LUT R11, R10, R65, RZ, 0x3c, !PT ;  /* 0x000000410a0b7212 */ /* 0x000fe200078e3cff */
[----:B------:R-:W-:Y:S01]  /*6470*/  IMAD R4, R3, R2, RZ ;  /* 0x0000000203047224 */ /* 0x000fe200078e02ff */
[----:B------:R-:W-:Y:S03]  /*6480*/  IABS R3, R10 ;  /* 0x0000000a00037213 */ /* 0x000fe60000000000 */
[----:B------:R-:W-:Y:S06]  /*6490*/  IMAD.HI.U32 R7, R7, R4, R6 ;  /* 0x0000000407077227 */ /* 0x000fec00078e0006 */
[----:B------:R-:W-:Y:S05]  /*64a0*/  IMAD.HI.U32 R12, R7, R3, RZ ;  /* 0x00000003070c7227 */ /* 0x000fea00078e00ff */
[----:B------:R-:W-:Y:S05]  /*64b0*/  IADD3 R4, PT, PT, -R12, RZ, RZ ;  /* 0x000000ff0c047210 */ /* 0x000fea0007ffe1ff */
[C---:B------:R-:W-:Y:S05]  /*64c0*/  IMAD R3, R2.reuse, R4, R3 ;  /* 0x0000000402037224 */ /* 0x040fea00078e0203 */
[----:B------:R-:W-:Y:S11]  /*64d0*/  ISETP.GT.U32.AND P4, PT, R2, R3, PT ;  /* 0x000000030200720c */ /* 0x000ff60003f84070 */
[----:B------:R-:W-:Y:S02]  /*64e0*/  @!UPT UIADD3 URZ, UPT, UPT, URZ, URZ, URZ ;  /* 0x000000fffffff290 */ /* 0x000fe4000fffe0ff */
[----:B------:R-:W-:Y:S05]  /*64f0*/  @!P4 IMAD.IADD R3, R3, 0x1, -R2 ;  /* 0x000000010303c824 */ /* 0x000fea00078e0a02 */
[----:B------:R-:W-:Y:S01]  /*6500*/  ISETP.GE.U32.AND P2, PT, R3, R2, PT ;  /* 0x000000020300720c */ /* 0x000fe20003f46070 */
[----:B------:R-:W-:Y:S01]  /*6510*/  @!UPT UIADD3 URZ, UPT, UPT, URZ, URZ, URZ ;  /* 0x000000fffffff290 */ /* 0x000fe2000fffe0ff */
[----:B-1----:R-:W-:Y:S11]  /*6520*/  @!P0 BRA `(.L_x_103) ;  /* 0x0000000000a48947 */ /* 0x002ff60003800000 */
[----:B------:R-:W-:Y:S01]  /*6530*/  IMAD.HI.U32 R13, R72, R25, RZ ;  /* 0x00000019480d7227 */ /* 0x000fe200078e00ff */
[----:B------:R-:W-:Y:S02]  /*6540*/  ISETP.NE.AND P0, PT, R24, 0x1, PT ;  /* 0x000000011800780c */ /* 0x000fe40003f05270 */
[----:B------:R-:W-:Y:S01]  /*6550*/  ISETP.NE.AND P1, PT, R26, 0x1, PT ;  /* 0x000000011a00780c */ /* 0x000fe20003f25270 */
[----:B------:R-:W-:Y:S01]  /*6560*/  IMAD.HI.U32 R14, R67, R56, RZ ;  /* 0x00000038430e7227 */ /* 0x000fe200078e00ff */
[----:B------:R-:W-:Y:S02]  /*6570*/  SHF.R.U32.HI R13, RZ, R66, R13 ;  /* 0x00000042ff0d7219 */ /* 0x000fe4000001160d */
[----:B------:R-:W-:Y:S01]  /*6580*/  ISETP.NE.AND P5, PT, R28, 0x1, PT ;  /* 0x000000011c00780c */ /* 0x000fe20003fa5270 */
[----:B------:R-:W-:Y:S01]  /*6590*/  IMAD.HI.U32 R18, R31, R56, RZ ;  /* 0x000000381f127227 */ /* 0x000fe200078e00ff */
[----:B------:R-:W-:Y:S02]  /*65a0*/  SHF.R.U32.HI R14, RZ, R57, R14 ;  /* 0x00000039ff0e7219 */ /* 0x000fe4000001160e */
[----:B------:R-:W-:Y:S01]  /*65b0*/  SEL R3, R72, R13, !P0 ;  /* 0x0000000d48037207 */ /* 0x000fe20004000000 */
[----:B------:R-:W-:Y:S01]  /*65c0*/  IMAD.HI.U32 R13, R29, R25, RZ ;  /* 0x000000191d0d7227 */ /* 0x000fe200078e00ff */
[----:B------:R-:W-:Y:S02]  /*65d0*/  SEL R7, R67, R14, !P5 ;  /* 0x0000000e43077207 */ /* 0x000fe40006800000 */
[----:B------:R-:W-:Y:S01]  /*65e0*/  SHF.R.U32.HI R18, RZ, R57, R18 ;  /* 0x00000039ff127219 */ /* 0x000fe20000011612 */
[-C--:B----4-:R-:W-:Y:S04]  /*65f0*/  IMAD.HI.U32 R14, R3, R22.reuse, RZ ;  /* 0x00000016030e7227 */ /* 0x090fe800078e00ff */
[----:B------:R-:W-:Y:S01]  /*6600*/  IMAD.HI.U32 R16, R7, R22, RZ ;  /* 0x0000001607107227 */ /* 0x000fe200078e00ff */
[-C--:B------:R-:W-:Y:S02]  /*6610*/  @P1 SHF.R.U32.HI R3, RZ, R23.reuse, R14 ;  /* 0x00000017ff031219 */ /* 0x080fe4000001160e */
[----:B------:R-:W-:Y:S02]  /*6620*/  SHF.R.U32.HI R14, RZ, R66, R13 ;  /* 0x00000042ff0e7219 */ /* 0x000fe4000001160d */
[----:B------:R-:W-:Y:S01]  /*6630*/  @P1 SHF.R.U32.HI R7, RZ, R23, R16 ;  /* 0x00000017ff071219 */ /* 0x000fe20000011610 */
[C---:B------:R-:W-:Y:S01]  /*6640*/  IMAD R2, R26.reuse, R3, RZ ;  /* 0x000000031a027224 */ /* 0x040fe200078e02ff */
[----:B------:R-:W-:Y:S02]  /*6650*/  SEL R5, R29, R14, !P0 ;  /* 0x0000000e1d057207 */ /* 0x000fe40004000000 */
[----:B------:R-:W-:Y:S01]  /*6660*/  SEL R3, R31, R18, !P5 ;  /* 0x000000121f037207 */ /* 0x000fe20006800000 */
[----:B------:R-:W-:Y:S01]  /*6670*/  IMAD R4, R26, R7, RZ ;  /* 0x000000071a047224 */ /* 0x000fe200078e02ff */
[C---:B------:R-:W-:Y:S01]  /*6680*/  ISETP.GE.AND P0, PT, R5.reuse, R2, PT ;  /* 0x000000020500720c */ /* 0x040fe20003f06270 */
[----:B------:R-:W-:Y:S03]  /*6690*/  IMAD.HI.U32 R6, R5, R22, RZ ;  /* 0x0000001605067227 */ /* 0x000fe600078e00ff */
[----:B------:R-:W-:Y:S01]  /*66a0*/  ISETP.GE.OR P0, PT, R3, R4, P0 ;  /* 0x000000040300720c */ /* 0x000fe20000706670 */
[----:B------:R-:W-:Y:S01]  /*66b0*/  IMAD.MOV R4, RZ, RZ, -R3 ;  /* 0x000000ffff047224 */ /* 0x000fe200078e0a03 */
[-C--:B------:R-:W-:Y:S03]  /*66c0*/  SHF.R.U32.HI R6, RZ, R23.reuse, R6 ;  /* 0x00000017ff067219 */ /* 0x080fe60000011606 */
[----:B------:R-:W-:Y:S01]  /*66d0*/  IMAD R31, R28, R4, R31 ;  /* 0x000000041c1f7224 */ /* 0x000fe200078e021f */
[----:B------:R-:W-:Y:S05]  /*66e0*/  SEL R9, R5, R6, !P1 ;  /* 0x0000000605097207 */ /* 0x000fea0004800000 */
[----:B------:R-:W-:Y:S02]  /*66f0*/  IMAD.MOV R6, RZ, RZ, -R9 ;  /* 0x000000ffff067224 */ /* 0x000fe400078e0a09 */
[C---:B------:R-:W-:Y:S04]  /*6700*/  @!P0 IMAD.HI.U32 R2, R3.reuse, R22, RZ ;  /* 0x0000001603028227 */ /* 0x040fe800078e00ff */
[----:B------:R-:W-:Y:S01]  /*6710*/  IMAD R6, R26, R6, R5 ;  /* 0x000000061a067224 */ /* 0x000fe200078e0205 */
[----:B------:R-:W-:Y:S04]  /*6720*/  @!P0 SHF.R.U32.HI R2, RZ, R23, R2 ;  /* 0x00000017ff028219 */ /* 0x000fe80000011602 */
[----:B------:R-:W-:Y:S02]  /*6730*/  @!P0 SEL R0, R3, R2, !P1 ;  /* 0x0000000203008207 */ /* 0x000fe40004800000 */
[----:B------:R-:W-:Y:S02]  /*6740*/  IADD3 R2, PT, PT, -R5, RZ, RZ ;  /* 0x000000ff05027210 */ /* 0x000fe40007ffe1ff */
[----:B------:R-:W-:Y:S01]  /*6750*/  @!P0 IADD3 R8, PT, PT, R9, -R0, RZ ;  /* 0x8000000009088210 */ /* 0x000fe20007ffe0ff */
[----:B------:R-:W-:Y:S02]  /*6760*/  @!P0 IMAD R0, R7, R6, R0 ;  /* 0x0000000607008224 */ /* 0x000fe400078e0200 */
[----:B------:R-:W-:Y:S02]  /*6770*/  IMAD R29, R24, R2, R29 ;  /* 0x00000002181d7224 */ /* 0x000fe400078e021d */
[----:B------:R-:W-:Y:S02]  /*6780*/  @!P0 IMAD R5, R8, R26, R3 ;  /* 0x0000001a08058224 */ /* 0x000fe400078e0203 */
[----:B------:R-:W-:Y:S04]  /*6790*/  @!P0 IMAD.MOV.U32 R3, RZ, RZ, R0 ;  /* 0x000000ffff038224 */ /* 0x000fe800078e0000 */
[----:B------:R-:W-:Y:S02]  /*67a0*/  IMAD R31, R3, R28, R31 ;  /* 0x0000001c031f7224 */ /* 0x000fe400078e021f */
[----:B------:R-:W-:Y:S07]  /*67b0*/  IMAD R29, R5, R24, R29 ;  /* 0x00000018051d7224 */ /* 0x000fee00078e021d */
.L_x_103:
[----:B------:R-:W-:Y:S01]  /*67c0*/  ISETP.NE.AND P0, PT, R27, 0x1, PT ;  /* 0x000000011b00780c */ /* 0x000fe20003f05270 */
[----:B------:R-:W1:Y:S01]  /*67d0*/  LDC.64 R6, c[0x0][0xb10] ;  /* 0x0002c400ff067b82 */ /* 0x000e620000000a00 */
[----:B------:R-:W-:Y:S01]  /*67e0*/  R2UR UR4, R11 ;  /* 0x000000000b0472ca */ /* 0x000fe200000e0000 */
[----:B------:R-:W-:Y:S01]  /*67f0*/  @!P4 VIADD R12, R12, 0x1 ;  /* 0x000000010c0cc836 */ /* 0x000fe20000000000 */
[----:B------:R-:W-:Y:S01]  /*6800*/  ISETP.NE.AND P1, PT, R65, RZ, PT ;  /* 0x000000ff4100720c */ /* 0x000fe20003f25270 */
[----:B------:R-:W-:Y:S01]  /*6810*/  IMAD.MOV R8, RZ, RZ, -R10 ;  /* 0x000000ffff087224 */ /* 0x000fe200078e0a0a */
[----:B------:R-:W-:Y:S03]  /*6820*/  R2UR UR42, R37 ;  /* 0x00000000252a72ca */ /* 0x000fe600000e0000 */
[----:B------:R-:W2:Y:S01]  /*6830*/  LDC.64 R4, c[0x0][0xb18] ;  /* 0x0002c600ff047b82 */ /* 0x000ea20000000a00 */
[----:B------:R-:W-:Y:S01]  /*6840*/  R2UR UR43, R10 ;  /* 0x000000000a2b72ca */ /* 0x000fe200000e0000 */
[----:B------:R-:W-:Y:S01]  /*6850*/  @P2 VIADD R12, R12, 0x1 ;  /* 0x000000010c0c2836 */ /* 0x000fe20000000000 */
[C---:B------:R-:W-:Y:S01]  /*6860*/  R2UR UR5, R65.reuse ;  /* 0x00000000410572ca */ /* 0x040fe200000e0000 */
[----:B------:R-:W-:Y:S04]  /*6870*/  IMAD R19, R78, R8, R19 ;  /* 0x000000084e137224 */ /* 0x000fe800078e0213 */
[----:B------:R-:W3:Y:S01]  /*6880*/  @!P0 LDC R0, c[0x0][0xb20] ;  /* 0x0002c800ff008b82 */ /* 0x000ee20000000800 */
[----:B------:R-:W-:Y:S01]  /*6890*/  R2UR UR44, R12 ;  /* 0x000000000c2c72ca */ /* 0x000fe200000e0000 */
[----:B------:R-:W-:Y:S01]  /*68a0*/  UISETP.GE.AND UP1, UPT, UR4, URZ, UPT ;  /* 0x000000ff0400728c */ /* 0x000fe2000bf26270 */
[----:B------:R-:W-:Y:S05]  /*68b0*/  R2UR UR4, R65 ;  /* 0x00000000410472ca */ /* 0x000fea00000e0000 */
[----:B------:R-:W4:Y:S01]  /*68c0*/  @!P0 LDC R2, c[0x0][0xb0c] ;  /* 0x0002c300ff028b82 */ /* 0x000f220000000800 */
[----:B------:R-:W-:Y:S01]  /*68d0*/  R2UR UR51, R19 ;  /* 0x00000000133372ca */ /* 0x000fe200000e0000 */
[----:B------:R-:W-:Y:S01]  /*68e0*/  VOTEU.ALL UP0, P1 ;  /* 0x0000000000ff7886 */ /* 0x000fe20000800000 */
[----:B------:R-:W-:Y:S03]  /*68f0*/  USHF.L.U32 UR42, UR42, 0x6, URZ ;  /* 0x000000062a2a7899 */ /* 0x000fe600080006ff */
[----:B------:R-:W-:Y:S02]  /*6900*/  @!UP1 UIADD3 UR44, UPT, UPT, -UR44, URZ, URZ ;  /* 0x000000ff2c2c9290 */ /* 0x000fe4000fffe1ff */
[----:B------:R-:W-:Y:S01]  /*6910*/  @!UP0 ULOP3.LUT UR44, URZ, UR4, URZ, 0x33, !UPT ;  /* 0x00000004ff2c8292 */ /* 0x000fe2000f8e33ff */
[----:B--2---:R-:W-:Y:S01]  /*6920*/  @!P0 ISETP.NE.AND P1, PT, R4, 0x1, PT ;  /* 0x000000010400880c */ /* 0x004fe20003f25270 */
[----:B-1----:R-:W-:Y:S01]  /*6930*/  @!P0 IMAD.HI.U32 R6, R31, R6, RZ ;  /* 0x000000061f068227 */ /* 0x002fe200078e00ff */
[----:B------:R-:W-:Y:S03]  /*6940*/  ULOP3.LUT UP0, URZ, UR56, 0x1b0, URZ, 0xc0, !UPT ;  /* 0x000001b038ff7892 */ /* 0x000fe6000f80c0ff */
[----:B------:R-:W-:Y:S01]  /*6950*/  USHF.L.U32 UR51, UR51, 0x6, URZ ;  /* 0x0000000633337899 */ /* 0x000fe200080006ff */
[----:B------:R-:W-:Y:S01]  /*6960*/  @!P0 IMAD.HI.U32 R3, R29, R5, RZ ;  /* 0x000000051d038227 */ /* 0x000fe200078e00ff */
[----:B------:R-:W-:Y:S03]  /*6970*/  @!P0 SHF.R.U32.HI R6, RZ, R7, R6 ;  /* 0x00000007ff068219 */ /* 0x000fe60000011606 */
[----:B------:R-:W-:Y:S01]  /*6980*/  IMAD R8, RZ, RZ, -UR44 ;  /* 0x8000002cff087e24 */ /* 0x000fe2000f8e02ff */
[----:B---3--:R-:W-:Y:S02]  /*6990*/  @!P0 SHF.R.U32.HI R0, RZ, R0, R3 ;  /* 0x00000000ff008219 */ /* 0x008fe40000011603 */
[----:B----4-:R-:W-:Y:S02]  /*69a0*/  @!P0 ISETP.NE.AND P2, PT, R2, 0x1, PT ;  /* 0x000000010200880c */ /* 0x010fe40003f45270 */
[----:B------:R-:W-:Y:S02]  /*69b0*/  R2UR UR4, R8 ;  /* 0x00000000080472ca */ /* 0x000fe400000e0000 */
[----:B------:R-:W-:Y:S02]  /*69c0*/  @P3 SHF.R.U32.HI R8, RZ, 0x10, R61 ;  /* 0x00000010ff083819 */ /* 0x000fe4000001163d */
[----:B------:R-:W-:Y:S02]  /*69d0*/  @!P0 SEL R6, R31, R6, !P2 ;  /* 0x000000061f068207 */ /* 0x000fe40005000000 */
[----:B------:R-:W-:Y:S02]  /*69e0*/  @!P0 SEL R3, R29, R0, !P1 ;  /* 0x000000001d038207 */ /* 0x000fe40004800000 */
[----:B------:R-:W-:Y:S03]  /*69f0*/  @P3 R2UR UR52, R8 ;  /* 0x00000000083432ca */ /* 0x000fe600000e0000 */
[----:B------:R-:W-:Y:S02]  /*6a00*/  @!P0 IMAD.IADD R0, R3, 0x1, -R6 ;  /* 0x0000000103008824 */ /* 0x000fe400078e0a06 */
[----:B------:R-:W-:Y:S01]  /*6a10*/  @!P0 IMAD.IADD R3, R6, 0x1, -R3 ;  /* 0x0000000106038824 */ /* 0x000fe200078e0a03 */
[----:B------:R-:W-:Y:S01]  /*6a20*/  UIMAD UR43, UR5, UR4, UR43 ;  /* 0x00000004052b72a4 */ /* 0x000fe2000f8e022b */
[----:B------:R-:W-:Y:S02]  /*6a30*/  @!P0 IMAD R31, R0, R2, R31 ;  /* 0x00000002001f8224 */ /* 0x000fe400078e021f */
[----:B------:R-:W-:Y:S01]  /*6a40*/  @!P0 IMAD R29, R3, R4, R29 ;  /* 0x00000004031d8224 */ /* 0x000fe200078e021d */
[----:B------:R-:W-:Y:S08]  /*6a50*/  BRA.U !UP0, `(.L_x_104) ;  /* 0x00000001087c7547 */ /* 0x000ff0000b800000 */
[----:B------:R-:W1:Y:S01]  /*6a60*/  LDCU.64 UR8, c[0x4][0x80] ;  /* 0x01001000ff0877ac */ /* 0x000e620008000a00 */
[----:B------:R-:W-:Y:S01]  /*6a70*/  MOV R2, 0x0 ;  /* 0x0000000000027802 */ /* 0x000fe20000000f00 */
[----:B------:R-:W-:Y:S02]  /*6a80*/  HFMA2 R12, -RZ, RZ, 0, 5.9604644775390625e-08 ;  /* 0x00000001ff0c7431 */ /* 0x000fe400000001ff */
[----:B------:R-:W-:Y:S01]  /*6a90*/  IMAD.MOV.U32 R8, RZ, RZ, 0x70 ;  /* 0x00000070ff087424 */ /* 0x000fe200078e00ff */
[----:B------:R2:W3:Y:S01]  /*6aa0*/  LDC.64 R14, c[0x4][R2] ;  /* 0x01000000020e7b82 */ /* 0x0004e20000000a00 */
[----:B------:R-:W4:Y:S01]  /*6ab0*/  LDCU.64 UR6, c[0x4][0x88] ;  /* 0x01001100ff0677ac */ /* 0x000f220008000a00 */
[----:B------:R-:W-:Y:S01]  /*6ac0*/  IMAD.MOV.U32 R13, RZ, RZ, RZ ;  /* 0x000000ffff0d7224 */ /* 0x000fe200078e00ff */
[----:B------:R-:W2:Y:S01]  /*6ad0*/  LDCU.64 UR4, c[0x4][0x8] ;  /* 0x01000100ff0477ac */ /* 0x000ea20008000a00 */
[----:B-1----:R-:W-:Y:S01]  /*6ae0*/  MOV R5, UR9 ;  /* 0x0000000900057c02 */ /* 0x002fe20008000f00 */
[----:B------:R-:W-:Y:S01]  /*6af0*/  IMAD.U32 R4, RZ, RZ, UR8 ;  /* 0x00000008ff047e24 */ /* 0x000fe2000f8e00ff */
[----:B----4-:R-:W-:Y:S01]  /*6b00*/  MOV R7, UR7 ;  /* 0x0000000700077c02 */ /* 0x010fe20008000f00 */
[----:B------:R-:W-:Y:S01]  /*6b10*/  IMAD.U32 R6, RZ, RZ, UR6 ;  /* 0x00000006ff067e24 */ /* 0x000fe2000f8e00ff */
[----:B--2---:R-:W-:Y:S01]  /*6b20*/  MOV R11, UR5 ;  /* 0x00000005000b7c02 */ /* 0x004fe20008000f00 */
[----:B------:R-:W-:Y:S02]  /*6b30*/  IMAD.U32 R10, RZ, RZ, UR4 ;  /* 0x00000004ff0a7e24 */ /* 0x000fe4000f8e00ff */
[----:B------:R-:W-:Y:S07]  /*6b40*/  LEPC R20, `(.L_x_105) ;  /* 0x000000001014794e */ /* 0x000fee0000000000 */
[----:B---3-5:R-:W-:Y:S05]  /*6b50*/  CALL.ABS.NOINC R14 ;  /* 0x000000000e007343 */ /* 0x028fea0003c00000 */
.L_x_105:
[----:B------:R-:W1:Y:S01]  /*6b60*/  LDCU.64 UR8, c[0x4][0x80] ;  /* 0x01001000ff0877ac */ /* 0x000e620008000a00 */
[----:B------:R-:W2:Y:S01]  /*6b70*/  LDC.64 R2, c[0x4][R2] ;  /* 0x0100000002027b82 */ /* 0x000ea20000000a00 */
[----:B------:R-:W-:Y:S02]  /*6b80*/  HFMA2 R12, -RZ, RZ, 0, 5.9604644775390625e-08 ;  /* 0x00000001ff0c7431 */ /* 0x000fe400000001ff */
[----:B------:R-:W-:Y:S02]  /*6b90*/  IMAD.MOV.U32 R8, RZ, RZ, 0x70 ;  /* 0x00000070ff087424 */ /* 0x000fe400078e00ff */
[----:B------:R-:W-:Y:S01]  /*6ba0*/  IMAD.MOV.U32 R13, RZ, RZ, RZ ;  /* 0x000000ffff0d7224 */ /* 0x000fe200078e00ff */
[----:B------:R-:W3:Y:S01]  /*6bb0*/  LDCU.64 UR6, c[0x4][0x88] ;  /* 0x01001100ff0677ac */ /* 0x000ee20008000a00 */
[----:B------:R-:W4:Y:S01]  /*6bc0*/  LDCU.64 UR4, c[0x4][0x8] ;  /* 0x01000100ff0477ac */ /* 0x000f220008000a00 */
[----:B-1----:R-:W-:Y:S02]  /*6bd0*/  MOV R4, UR8 ;  /* 0x0000000800047c02 */ /* 0x002fe40008000f00 */
[----:B------:R-:W-:Y:S02]  /*6be0*/  MOV R5, UR9 ;  /* 0x0000000900057c02 */ /* 0x000fe40008000f00 */
[----:B---3--:R-:W-:Y:S01]  /*6bf0*/  MOV R7, UR7 ;  /* 0x0000000700077c02 */ /* 0x008fe20008000f00 */
[----:B------:R-:W-:Y:S01]  /*6c00*/  IMAD.U32 R6, RZ, RZ, UR6 ;  /* 0x00000006ff067e24 */ /* 0x000fe2000f8e00ff */
[----:B----4-:R-:W-:Y:S01]  /*6c10*/  MOV R11, UR5 ;  /* 0x00000005000b7c02 */ /* 0x010fe20008000f00 */
[----:B------:R-:W-:Y:S02]  /*6c20*/  IMAD.U32 R10, RZ, RZ, UR4 ;  /* 0x00000004ff0a7e24 */ /* 0x000fe4000f8e00ff */
[----:B------:R-:W-:Y:S07]  /*6c30*/  LEPC R20, `(.L_x_104) ;  /* 0x000000001014794e */ /* 0x000fee0000000000 */
[----:B--2---:R-:W-:Y:S05]  /*6c40*/  CALL.ABS.NOINC R2 ;  /* 0x0000000002007343 */ /* 0x004fea0003c00000 */
.L_x_104:
[----:B------:R-:W-:Y:S01]  /*6c50*/  ISETP.NE.U32.AND P3, PT, R54, RZ, PT ;  /* 0x000000ff3600720c */ /* 0x000fe20003f65070 */
[----:B------:R-:W-:Y:S01]  /*6c60*/  UISETP.NE.AND UP2, UPT, UR49, URZ, UPT ;  /* 0x000000ff3100728c */ /* 0x000fe2000bf45270 */
[----:B------:R-:W-:Y:S01]  /*6c70*/  ISETP.NE.U32.AND P2, PT, RZ, UR36, PT ;  /* 0x00000024ff007c0c */ /* 0x000fe2000bf45070 */
[----:B------:R-:W-:Y:S01]  /*6c80*/  UISETP.NE.U32.AND UP1, UPT, UR38, URZ, UPT ;  /* 0x000000ff2600728c */ /* 0x000fe2000bf25070 */
[----:B------:R-:W-:Y:S01]  /*6c90*/  ISETP.NE.AND.EX P3, PT, R55, RZ, PT, P3 ;  /* 0x000000ff3700720c */ /* 0x000fe20003f65330 */
[----:B------:R-:W-:Y:S01]  /*6ca0*/  UPLOP3.LUT UP0, UPT, UPT, UPT, UPT, 0x40, 0x4 ;  /* 0x000000000004789c */ /* 0x000fe20003f0e870 */
[----:B------:R-:W-:Y:S01]  /*6cb0*/  ISETP.NE.AND.EX P2, PT, RZ, UR37, PT, P2 ;  /* 0x00000025ff007c0c */ /* 0x000fe2000bf45320 */
[----:B------:R-:W-:Y:S01]  /*6cc0*/  UISETP.NE.AND.EX UP1, UPT, UR39, URZ, UPT, UP1 ;  /* 0x000000ff2700728c */ /* 0x000fe2000bf25310 */
[----:B------:R-:W-:Y:S04]  /*6cd0*/  PLOP3.LUT P4, PT, PT, PT, UP2, 0x80, 0x8 ;  /* 0x000000000008781c */ /* 0x000fe80003f8f028 */
[----:B------:R-:W-:Y:S01]  /*6ce0*/  P2R R82, PR, RZ, 0x10 ;  /* 0x00000010ff527803 */ /* 0x000fe20000000000 */
[----:B------:R-:W-:Y:S06]  /*6cf0*/  @UP2 UPLOP3.LUT UP0, UPT, UPT, UPT, UP1, 0x80, 0x8 ;  /* 0x000000000008289c */ /* 0x000fec0003f0f010 */
[----:B------:R-:W-:Y:S01]  /*6d00*/  PLOP3.LUT P0, PT, PT, PT, UP0, 0x80, 0x8 ;  /* 0x000000000008781c */ /* 0x000fe20003f0f008 */
[----:B------:R-:W-:Y:S01]  /*6d10*/  @!UPT UIADD3 URZ, UPT, UPT, URZ, URZ, URZ ;  /* 0x000000fffffff290 */ /* 0x000fe2000fffe0ff */
[----:B------:R-:W-:Y:S11]  /*6d20*/  BRA.U !UP1, `(.L_x_106) ;  /* 0x0000000109387547 */ /* 0x000ff6000b800000 */
[----:B------:R-:W-:Y:S01]  /*6d30*/  UISETP.NE.U32.AND UP0, UPT, UR36, URZ, UPT ;  /* 0x000000ff2400728c */ /* 0x000fe2000bf05070 */
[----:B------:R-:W-:Y:S02]  /*6d40*/  HFMA2 R0, -RZ, RZ, 0, 5.9604644775390625e-08 ;  /* 0x00000001ff007431 */ /* 0x000fe400000001ff */
[----:B------:R-:W-:Y:S01]  /*6d50*/  IMAD.MOV.U32 R59, RZ, RZ, 0x1 ;  /* 0x00000001ff3b7424 */ /* 0x000fe200078e00ff */
[----:B------:R-:W-:Y:S06]  /*6d60*/  UISETP.NE.AND.EX UP0, UPT, UR37, URZ, UPT, UP0 ;  /* 0x000000ff2500728c */ /* 0x000fec000bf05300 */
[----:B------:R-:W-:Y:S05]  /*6d70*/  PLOP3.LUT P1, PT, PT, PT, UP0, 0x80, 0x8 ;  /* 0x000000000008781c */ /* 0x000fea0003f2f008 */
[----:B------:R-:W1:Y:S01]  /*6d80*/  @UP0 LDCU.64 UR6, c[0x0][0x888] ;  /* 0x00011100ff0607ac */ /* 0x000e620008000a00 */
[----:B------:R-:W-:Y:S07]  /*6d90*/  @UP0 UIMAD UR4, UR48, UR38, URZ ;  /* 0x00000026300402a4 */ /* 0x000fee000f8e02ff */
[----:B------:R-:W-:Y:S01]  /*6da0*/  @!P1 PRMT R59, R0, 0x7610, R59 ;  /* 0x00007610003b9816 */ /* 0x000fe2000000003b */
[----:B-1----:R-:W-:Y:S03]  /*6db0*/  @UP0 UIMAD.WIDE UR6, UR4, 0x4, UR6 ;  /* 0x00000004040608a5 */ /* 0x002fe6000f8e0206 */
[----:B------:R-:W1:Y:S03]  /*6dc0*/  @!UP0 LDCU UR4, c[0x0][0x880] ;  /* 0x00011000ff0487ac */ /* 0x000e660008000800 */
[----:B------:R-:W-:Y:S01]  /*6dd0*/  IMAD.U32 R2, RZ, RZ, UR6 ;  /* 0x00000006ff027e24 */ /* 0x000fe2000f8e00ff */
[----:B------:R-:W-:Y:S05]  /*6de0*/  MOV R3, UR7 ;  /* 0x0000000700037c02 */ /* 0x000fea0008000f00 */
[----:B-----5:R2:W5:Y:S02]  /*6df0*/  @P1 LDG.E R35, desc[UR46][R2.64] ;  /* 0x0000002e02231981 */ /* 0x020564000c1e1900 */
[----:B-12---:R-:W-:Y:S02]  /*6e00*/  @!P1 IMAD.U32 R35, RZ, RZ, UR4 ;  /* 0x00000004ff239e24 */ /* 0x006fe4000f8e00ff */
.L_x_106:
[----:B------:R-:W-:Y:S05]  /*6e10*/  @!P3 BRA `(.L_x_107) ;  /* 0x000000000020b947 */ /* 0x000fea0003800000 */
[----:B------:R-:W-:Y:S04]  /*6e20*/  ISETP.NE.U32.AND P1, PT, R52, RZ, PT ;  /* 0x000000ff3400720c */ /* 0x000fe80003f25070 */
[----:B------:R-:W-:Y:S11]  /*6e30*/  ISETP.NE.AND.EX P1, PT, R53, RZ, PT, P1 ;  /* 0x000000ff3500720c */ /* 0x000ff60003f25310 */
[----:B------:R-:W-:Y:S02]  /*6e40*/  @!UPT UIADD3 URZ, UPT, UPT, URZ, URZ, URZ ;  /* 0x000000fffffff290 */ /* 0x000fe4000fffe0ff */
[----:B------:R-:W1:Y:S01]  /*6e50*/  @P1 LDC.64 R2, c[0x0][0x8a8] ;  /* 0x00022a00ff021b82 */ /* 0x000e620000000a00 */
[----:B------:R-:W-:Y:S04]  /*6e60*/  @P1 IMAD R0, R54, UR48, RZ ;  /* 0x0000003036001c24 */ /* 0x000fe8000f8e02ff */
[----:B-1----:R-:W-:Y:S05]  /*6e70*/  @P1 IMAD.WIDE R2, R0, 0x4, R2 ;  /* 0x0000000400021825 */ /* 0x002fea00078e0202 */
[----:B-----5:R1:W5:Y:S02]  /*6e80*/  @P1 LDG.E R33, desc[UR46][R2.64] ;  /* 0x0000002e02211981 */ /* 0x020364000c1e1900 */
[----:B-1----:R-:W2:Y:S02]  /*6e90*/  @!P1 LDC R33, c[0x0][0x8a0] ;  /* 0x00022800ff219b82 */ /* 0x002ea40000000800 */
.L_x_107:
[----:B-----5:R-:W-:Y:S01]  /*6ea0*/  FSETP.NEU.AND P1, PT, R35, RZ, PT ;  /* 0x000000ff2300720b */ /* 0x020fe20003f2d000 */
[----:B------:R-:W-:Y:S01]  /*6eb0*/  ULOP3.LUT UR4, UR55, 0x1, URZ, 0x3c, !UPT ;  /* 0x0000000137047892 */ /* 0x000fe2000f8e3cff */
[----:B------:R-:W-:Y:S01]  /*6ec0*/  SEL R3, RZ, 0xffffffff, P2 ;  /* 0xffffffffff037807 */ /* 0x000fe20001000000 */
[----:B------:R-:W-:Y:S01]  /*6ed0*/  BSSY B1, `(.L_x_108) ;  /* 0x0000035000017945 */ /* 0x000fe20003800000 */
[----:B------:R-:W-:Y:S01]  /*6ee0*/  @P4 LOP3.LUT P2, RZ, R59, 0xff, RZ, 0xc0, !PT ;  /* 0x000000ff3bff4812 */ /* 0x000fe2000784c0ff */
[----:B------:R-:W-:Y:S01]  /*6ef0*/  IMAD.MOV.U32 R85, RZ, RZ, 0x1 ;  /* 0x00000001ff557424 */ /* 0x000fe200078e00ff */
[----:B------:R-:W-:Y:S01]  /*6f00*/  @P4 SEL R4, RZ, 0xffffffff, P1 ;  /* 0xffffffffff044807 */ /* 0x000fe20000800000 */
[----:B------:R-:W-:Y:S01]  /*6f10*/  IMAD.U32 R39, RZ, RZ, UR4 ;  /* 0x00000004ff277e24 */ /* 0x000fe2000f8e00ff */
[----:B------:R-:W-:Y:S01]  /*6f20*/  LEA R83, R30, UR50, 0x3 ;  /* 0x000000321e537c11 */ /* 0x000fe2000f8e18ff */
[----:B------:R-:W-:Y:S01]  /*6f30*/  IMAD.IADD R34, R32, 0x1, R17 ;  /* 0x0000000120227824 */ /* 0x000fe200078e0211 */
[----:B------:R-:W-:Y:S01]  /*6f40*/  @P0 SEL R4, R3, R4, !P2 ;  /* 0x0000000403040207 */ /* 0x000fe20005000000 */
[----:B------:R-:W-:Y:S01]  /*6f50*/  IMAD.U32 R84, RZ, RZ, UR57 ;  /* 0x00000039ff547e24 */ /* 0x000fe2000f8e00ff */
[----:B------:R-:W-:Y:S02]  /*6f60*/  SHF.L.U32 R2, R74, 0x1f, RZ ;  /* 0x0000001f4a027819 */ /* 0x000fe400000006ff */
[----:B------:R-:W-:Y:S02]  /*6f70*/  CS2R R50, SRZ ;  /* 0x0000000000327805 */ /* 0x000fe4000001ff00 */
[----:B------:R-:W-:Y:S01]  /*6f80*/  @P4 LOP3.LUT R81, R4, 0x1, RZ, 0xc0, !PT ;  /* 0x0000000104514812 */ /* 0x000fe200078ec0ff */
[----:B------:R-:W-:Y:S01]  /*6f90*/  IMAD.U32 R4, RZ, RZ, UR57 ;  /* 0x00000039ff047e24 */ /* 0x000fe2000f8e00ff */
[----:B------:R-:W-:Y:S02]  /*6fa0*/  PLOP3.LUT P0, PT, PT, PT, UP1, 0x80, 0x8 ;  /* 0x000000000008781c */ /* 0x000fe40003f0f018 */
[----:B------:R-:W-:Y:S02]  /*6fb0*/  CS2R R48, SRZ ;  /* 0x0000000000307805 */ /* 0x000fe4000001ff00 */
[----:B------:R-:W-:Y:S02]  /*6fc0*/  ISETP.NE.U32.OR P5, PT, R81, 0x1, !P4 ;  /* 0x000000015100780c */ /* 0x000fe400067a5470 */
[----:B------:R-:W-:Y:S02]  /*6fd0*/  CS2R R42, SRZ ;  /* 0x00000000002a7805 */ /* 0x000fe4000001ff00 */
[----:B------:R-:W-:Y:S02]  /*6fe0*/  LEA R0, R4, UR50, 0x3 ;  /* 0x0000003204007c11 */ /* 0x000fe4000f8e18ff */
[----:B------:R-:W-:Y:S02]  /*6ff0*/  CS2R R40, SRZ ;  /* 0x0000000000287805 */ /* 0x000fe4000001ff00 */
[----:B------:R-:W-:Y:S02]  /*7000*/  LOP3.LUT P2, R80, R59, 0xff, RZ, 0xc0, !PT ;  /* 0x000000ff3b507812 */ /* 0x000fe4000784c0ff */
[----:B------:R-:W-:Y:S04]  /*7010*/  SEL R86, RZ, 0xffffffff, P1 ;  /* 0xffffffffff567807 */ /* 0x000fe80000800000 */
[----:B------:R-:W-:Y:S02]  /*7020*/  @P0 SEL R86, R3, R86, !P2 ;  /* 0x0000005603560207 */ /* 0x000fe40005000000 */
[----:B------:R-:W-:Y:S02]  /*7030*/  @P5 SHF.L.U32 R5, R39, 0x1f, RZ ;  /* 0x0000001f27055819 */ /* 0x000fe400000006ff */
[----:B------:R-:W-:Y:S02]  /*7040*/  LOP3.LUT R86, R86, 0x1, RZ, 0xc0, !PT ;  /* 0x0000000156567812 */ /* 0x000fe400078ec0ff */
[----:B------:R-:W1:Y:S01]  /*7050*/  @P5 SYNCS.PHASECHK.TRANS64.TRYWAIT P4, [R0+URZ+0x1a0], R5 ;  /* 0x0001a005000055a7 */ /* 0x000e6200080811ff */
[----:B------:R3:W4:Y:S01]  /*7060*/  SYNCS.PHASECHK.TRANS64.TRYWAIT P3, [R83+URZ+0x1f0], R2 ;  /* 0x0001f002530075a7 */ /* 0x00072200080611ff */
[----:B-1----:R-:W-:Y:S01]  /*7070*/  @P5 SEL R85, RZ, 0x1, !P4 ;  /* 0x00000001ff555807 */ /* 0x002fe20006000000 */
[----:B---34-:R-:W-:Y:S06]  /*7080*/  @!P5 BRA `(.L_x_109) ;  /* 0x000000000064d947 */ /* 0x018fec0003800000 */
[----:B------:R-:W-:Y:S01]  /*7090*/  ISETP.NE.AND P1, PT, R85, RZ, PT ;  /* 0x000000ff5500720c */ /* 0x000fe20003f25270 */
[----:B------:R-:W-:Y:S01]  /*70a0*/  BSSY B0, `(.L_x_110) ;  /* 0x0000007000007945 */ /* 0x000fe20003800000 */
[----:B------:R-:W-:Y:S01]  /*70b0*/  ISETP.NE.U32.AND P0, PT, R86, 0x1, PT ;  /* 0x000000015600780c */ /* 0x000fe20003f05070 */
[----:B------:R-:W-:Y:S10]  /*70c0*/  IMAD.U32 R4, RZ, RZ, UR57 ;  /* 0x00000039ff047e24 */ /* 0x000ff4000f8e00ff */
[----:B------:R-:W-:Y:S05]  /*70d0*/  @P1 BRA `(.L_x_111) ;  /* 0x00000000000c1947 */ /* 0x000fea0003800000 */
[----:B------:R-:W-:Y:S04]  /*70e0*/  SHF.L.U32 R3, R39, 0x1f, RZ ;  /* 0x0000001f27037819 */ /* 0x000fe800000006ff */
[----:B------:R-:W1:Y:S02]  /*70f0*/  SYNCS.PHASECHK.TRANS64.TRYWAIT P1, [R0+URZ+0x1a0], R3 ;  /* 0x0001a003000075a7 */ /* 0x000e6400080211ff */
[----:B-1----:R-:W-:Y:S05]  /*7100*/  @!P1 BRA `(.L_x_112) ;  /* 0x00000024003c9947 */ /* 0x002fea0003800000 */
.L_x_111:
[----:B------:R-:W-:Y:S05]  /*7110*/  BSYNC B0 ;  /* 0x0000000000007941 */ /* 0x000fea0003800000 */
.L_x_110:
[----:B-1----:R-:W-:Y:S01]  /*7120*/  @P0 IMAD R0, R4, 0x800, R75 ;  /* 0x0000080004000824 */ /* 0x002fe200078e024b */
[----:B------:R-:W-:Y:S02]  /*7130*/  CS2R R42, SRZ ;  /* 0x00000000002a7805 */ /* 0x000fe4000001ff00 */
[----:B------:R-:W-:Y:S02]  /*7140*/  CS2R R40, SRZ ;  /* 0x0000000000287805 */ /* 0x000fe4000001ff00 */
[----:B------:R-:W-:Y:S02]  /*7150*/  CS2R R50, SRZ ;  /* 0x0000000000327805 */ /* 0x000fe4000001ff00 */
[----:B------:R-:W-:Y:S02]  /*7160*/  CS2R R48, SRZ ;  /* 0x0000000000307805 */ /* 0x000fe4000001ff00 */
[----:B------:R-:W-:Y:S01]  /*7170*/  @P0 LEA R4, R0, UR50, 0x1 ;  /* 0x0000003200040c11 */ /* 0x000fe2000f8e08ff */
[----:B------:R-:W-:Y:S05]  /*7180*/  @P0 WARPSYNC.ALL ;  /* 0x0000000000000948 */ /* 0x000fea0003800000 */
[----:B------:R1:W3:Y:S01]  /*7190*/  @P0 LDSM.16.M88.4 R40, [R4+0x400] ;  /* 0x000400000428083b */ /* 0x0002e20000000200 */
[----:B------:R-:W-:Y:S01]  /*71a0*/  UIADD3 UR5, UPT, UPT, UR57, 0x1, URZ ;  /* 0x0000000139057890 */ /* 0x000fe2000fffe0ff */
[----:B------:R-:W-:Y:S03]  /*71b0*/  @P0 IMAD R0, R79, 0x2, R4 ;  /* 0x000000024f000824 */ /* 0x000fe600078e0204 */
[----:B------:R-:W-:Y:S02]  /*71c0*/  UISETP.NE.AND UP0, UPT, UR5, 0x3, UPT ;  /* 0x000000030500788c */ /* 0x000fe4000bf05270 */
[----:B------:R1:W4:Y:S02]  /*71d0*/  @P0 LDSM.16.M88.4 R48, [R0+0x400] ;  /* 0x000400000030083b */ /* 0x0003240000000200 */
[----:B------:R-:W-:Y:S02]  /*71e0*/  USEL UR4, URZ, 0x1, UP0 ;  /* 0x00000001ff047887 */ /* 0x000fe40008000000 */
[----:B------:R-:W-:Y:S04]  /*71f0*/  USEL UR5, UR5, URZ, UP0 ;  /* 0x000000ff05057287 */ /* 0x000fe80008000000 */
[----:B------:R-:W-:Y:S02]  /*7200*/  LOP3.LUT R39, R39, UR4, RZ, 0x3c, !PT ;  /* 0x0000000427277c12 */ /* 0x000fe4000f8e3cff */
[----:B------:R-:W-:Y:S02]  /*7210*/  IMAD.U32 R84, RZ, RZ, UR5 ;  /* 0x00000005ff547e24 */ /* 0x000fe4000f8e00ff */
.L_x_109:
[----:B------:R-:W-:Y:S05]  /*7220*/  BSYNC B1 ;  /* 0x0000000000017941 */ /* 0x000fea0003800000 */
.L_x_108:
[----:B-1----:R-:W-:Y:S04]  /*7230*/  SHF.R.U32.HI R0, RZ, 0x15, R34 ;  /* 0x00000015ff007819 */ /* 0x002fe80000011622 */
[----:B------:R-:W-:Y:S01]  /*7240*/  LOP3.LUT P0, RZ, R0, 0x3, R77, 0x48, !PT ;  /* 0x0000000300ff7812 */ /* 0x000fe2000780484d */
[----:B------:R-:W-:Y:S01]  /*7250*/  @!UPT UIADD3 URZ, UPT, UPT, URZ, URZ, URZ ;  /* 0x000000fffffff290 */ /* 0x000fe2000fffe0ff */
[----:B------:R-:W-:Y:S11]  /*7260*/  @P3 BRA `(.L_x_113) ;  /* 0x0000000000083947 */ /* 0x000ff60003800000 */
[----:B------:R-:W1:Y:S02]  /*7270*/  SYNCS.PHASECHK.TRANS64.TRYWAIT P1, [R83+URZ+0x1f0], R2 ;  /* 0x0001f002530075a7 */ /* 0x000e6400080211ff */
[----:B-1----:R-:W-:Y:S05]  /*7280*/  @!P1 BRA `(.L_x_114) ;  /* 0x0000002000f09947 */ /* 0x002fea0003800000 */
.L_x_113:
[----:B------:R-:W-:Y:S05]  /*7290*/  @!P0 BRA `(.L_x_115) ;  /* 0x0000000000408947 */ /* 0x000fea0003800000 */
[----:B------:R-:W1:Y:S01]  /*72a0*/  LDCU.64 UR8, c[0x4][0x70] ;  /* 0x01000e00ff0877ac */ /* 0x000e620008000a00 */
[----:B------:R-:W-:Y:S01]  /*72b0*/  MOV R3, 0x0 ;  /* 0x0000000000037802 */ /* 0x000fe20000000f00 */
[----:B------:R-:W-:Y:S02]  /*72c0*/  HFMA2 R12, -RZ, RZ, 0, 5.9604644775390625e-08 ;  /* 0x00000001ff0c7431 */ /* 0x000fe400000001ff */
[----:B------:R-:W-:Y:S02]  /*72d0*/  IMAD.MOV.U32 R8, RZ, RZ, 0x192 ;  /* 0x00000192ff087424 */ /* 0x000fe400078e00ff */
[----:B------:R-:W-:Y:S01]  /*72e0*/  IMAD.MOV.U32 R13, RZ, RZ, RZ ;  /* 0x000000ffff0d7224 */ /* 0x000fe200078e00ff */
[----:B------:R-:W5:Y:S01]  /*72f0*/  LDCU.64 UR6, c[0x4][0x78] ;  /* 0x01000f00ff0677ac */ /* 0x000f620008000a00 */
[----:B------:R-:W2:Y:S01]  /*7300*/  LDC.64 R2, c[0x4][R3] ;  /* 0x0100000003027b82 */ /* 0x000ea20000000a00 */
[----:B------:R-:W3:Y:S01]  /*7310*/  LDCU.64 UR4, c[0x4][0x10] ;  /* 0x01000200ff0477ac */ /* 0x000ee20008000a00 */
[----:B-1----:R-:W-:Y:S01]  /*7320*/  MOV R5, UR9 ;  /* 0x0000000900057c02 */ /* 0x002fe20008000f00 */
[----:B------:R-:W-:Y:S01]  /*7330*/  IMAD.U32 R4, RZ, RZ, UR8 ;  /* 0x00000008ff047e24 */ /* 0x000fe2000f8e00ff */
[----:B-----5:R-:W-:Y:S01]  /*7340*/  MOV R7, UR7 ;  /* 0x0000000700077c02 */ /* 0x020fe20008000f00 */
[----:B------:R-:W-:Y:S01]  /*7350*/  IMAD.U32 R6, RZ, RZ, UR6 ;  /* 0x00000006ff067e24 */ /* 0x000fe2000f8e00ff */
[----:B---3--:R-:W-:Y:S01]  /*7360*/  MOV R11, UR5 ;  /* 0x00000005000b7c02 */ /* 0x008fe20008000f00 */
[----:B------:R-:W-:Y:S02]  /*7370*/  IMAD.U32 R10, RZ, RZ, UR4 ;  /* 0x00000004ff0a7e24 */ /* 0x000fe4000f8e00ff */
[----:B------:R-:W-:Y:S07]  /*7380*/  LEPC R20, `(.L_x_115) ;  /* 0x000000001014794e */ /* 0x000fee0000000000 */
[----:B--2-4-:R-:W-:Y:S05]  /*7390*/  CALL.ABS.NOINC R2 ;  /* 0x0000000002007343 */ /* 0x014fea0003c00000 */
.L_x_115:
[----:B---3--:R-:W-:Y:S01]  /*73a0*/  SHF.L.U32 R20, R40, 0x10, RZ ;  /* 0x0000001028147819 */ /* 0x008fe200000006ff */
[----:B------:R-:W-:Y:S05]  /*73b0*/  WARPSYNC.ALL ;  /* 0x0000000000007948 */ /* 0x000fea0003800000 */
[----:B------:R-:W-:Y:S01]  /*73c0*/  R2UR UR4, R34 ;  /* 0x00000000220472ca */ /* 0x000fe200000e0000 */
[----:B------:R-:W-:Y:S01]  /*73d0*/  BSSY.RECONVERGENT B0, `(.L_x_116) ;  /* 0x0000050000007945 */ /* 0x000fe20003800200 */
[----:B------:R-:W-:Y:S02]  /*73e0*/  LOP3.LUT R21, R40, 0xffff0000, RZ, 0xc0, !PT ;  /* 0xffff000028157812 */ /* 0x000fe400078ec0ff */
[----:B------:R-:W-:Y:S02]  /*73f0*/  LOP3.LUT R36, R41, 0xffff0000, RZ, 0xc0, !PT ;  /* 0xffff000029247812 */ /* 0x000fe400078ec0ff */
[----:B----4-:R-:W-:Y:S02]  /*7400*/  SHF.L.U32 R37, R48, 0x10, RZ ;  /* 0x0000001030257819 */ /* 0x010fe400000006ff */
[----:B------:R-:W-:Y:S02]  /*7410*/  MOV R70, UR57 ;  /* 0x0000003900467c02 */ /* 0x000fe40008000f00 */
[----:B------:R-:W-:Y:S02]  /*7420*/  LOP3.LUT R38, R51, 0xffff0000, RZ, 0xc0, !PT ;  /* 0xffff000033267812 */ /* 0x000fe400078ec0ff */
[----:B------:R-:W-:Y:S01]  /*7430*/  LEA R87, R70, R75, 0xb ;  /* 0x0000004b46577211 */ /* 0x000fe200078e58ff */
[----:B------:R-:W2:Y:S01]  /*7440*/  LDTM.16dp256bit.x4 R4, tmem[UR4] ;  /* 0x00000004000479ee */ /* 0x000ea20008120000 */
[----:B------:R-:W-:Y:S02]  /*7450*/  SHF.L.U32 R88, R79, 0x1, RZ ;  /* 0x000000014f587819 */ /* 0x000fe400000006ff */
[----:B------:R-:W-:Y:S02]  /*7460*/  LEA R89, R87, UR50, 0x1 ;  /* 0x0000003257597c11 */ /* 0x000fe4000f8e08ff */
[----:B------:R-:W-:Y:S02]  /*7470*/  ISETP.NE.AND P1, PT, R76, RZ, PT ;  /* 0x000000ff4c00720c */ /* 0x000fe40003f25270 */
[----:B------:R-:W-:Y:S01]  /*7480*/  IADD3 R90, PT, PT, R88, 0x400, R89 ;  /* 0x00000400585a7810 */ /* 0x000fe20007ffe059 */
[C---:B--2---:R-:W-:Y:S01]  /*7490*/  FMUL R0, R33.reuse, R4 ;  /* 0x0000000421007220 */ /* 0x044fe20000400000 */
[C---:B------:R-:W-:Y:S01]  /*74a0*/  FMUL R2, R33.reuse, R5 ;  /* 0x0000000521027220 */ /* 0x040fe20000400000 */
[C---:B------:R-:W-:Y:S01]  /*74b0*/  FMUL R3, R33.reuse, R6 ;  /* 0x0000000621037220 */ /* 0x040fe20000400000 */
[----:B------:R-:W-:Y:S01]  /*74c0*/  FMUL R7, R33, R7 ;  /* 0x0000000721077220 */ /* 0x000fe20000400000 */
[----:B------:R-:W-:Y:S01]  /*74d0*/  FFMA R0, R35, R20, R0 ;  /* 0x0000001423007223 */ /* 0x000fe20000000000 */
[----:B------:R-:W-:Y:S01]  /*74e0*/  SHF.L.U32 R20, R41, 0x10, RZ ;  /* 0x0000001029147819 */ /* 0x000fe200000006ff */
[----:B------:R-:W-:Y:S01]  /*74f0*/  FFMA R2, R35, R21, R2 ;  /* 0x0000001523027223 */ /* 0x000fe20000000002 */
[----:B------:R-:W-:Y:S01]  /*7500*/  SHF.L.U32 R21, R43, 0x10, RZ ;  /* 0x000000102b157819 */ /* 0x000fe200000006ff */
[C---:B------:R-:W-:Y:S01]  /*7510*/  FMUL R4, R33.reuse, R8 ;  /* 0x0000000821047220 */ /* 0x040fe20000400000 */
[----:B------:R-:W-:Y:S01]  /*7520*/  FMUL R5, R33, R9 ;  /* 0x0000000921057220 */ /* 0x000fe20000400000 */
[C---:B------:R-:W-:Y:S01]  /*7530*/  FFMA R3, R35.reuse, R20, R3 ;  /* 0x0000001423037223 */ /* 0x040fe20000000003 */
[----:B------:R-:W-:Y:S01]  /*7540*/  SHF.L.U32 R20, R42, 0x10, RZ ;  /* 0x000000102a147819 */ /* 0x000fe200000006ff */
[----:B------:R-:W-:Y:S01]  /*7550*/  FFMA R7, R35, R36, R7 ;  /* 0x0000002423077223 */ /* 0x000fe20000000007 */
[----:B------:R-:W-:Y:S01]  /*7560*/  LOP3.LUT R36, R43, 0xffff0000, RZ, 0xc0, !PT ;  /* 0xffff00002b247812 */ /* 0x000fe200078ec0ff */
[----:B------:R-:W-:Y:S01]  /*7570*/  FMUL R6, R33, R10 ;  /* 0x0000000a21067220 */ /* 0x000fe20000400000 */
[----:B------:R-:W-:Y:S01]  /*7580*/  F2FP.BF16.F32.PACK_AB R44, R2, R0 ;  /* 0x00000000022c723e */ /* 0x000fe200000010ff */
[----:B------:R-:W-:Y:S01]  /*7590*/  FFMA R4, R35, R20, R4 ;  /* 0x0000001423047223 */ /* 0x000fe20000000004 */
[----:B------:R-:W-:Y:S01]  /*75a0*/  LOP3.LUT R20, R42, 0xffff0000, RZ, 0xc0, !PT ;  /* 0xffff00002a147812 */ /* 0x000fe200078ec0ff */
[----:B------:R-:W-:Y:S01]  /*75b0*/  FMUL R11, R33, R11 ;  /* 0x0000000b210b7220 */ /* 0x000fe20000400000 */
[----:B------:R-:W-:Y:S01]  /*75c0*/  F2FP.BF16.F32.PACK_AB R45, R7, R3 ;  /* 0x00000003072d723e */ /* 0x000fe200000010ff */
[C---:B------:R-:W-:Y:S01]  /*75d0*/  FMUL R8, R33.reuse, R12 ;  /* 0x0000000c21087220 */ /* 0x040fe20000400000 */
[----:B------:R-:W-:Y:S01]  /*75e0*/  FMUL R9, R33, R13 ;  /* 0x0000000d21097220 */ /* 0x000fe20000400000 */
[C---:B------:R-:W-:Y:S01]  /*75f0*/  FFMA R5, R35.reuse, R20, R5 ;  /* 0x0000001423057223 */ /* 0x040fe20000000005 */
[----:B------:R-:W-:Y:S01]  /*7600*/  LOP3.LUT R20, R48, 0xffff0000, RZ, 0xc0, !PT ;  /* 0xffff000030147812 */ /* 0x000fe200078ec0ff */
[----:B------:R-:W-:Y:S01]  /*7610*/  FFMA R6, R35, R21, R6 ;  /* 0x0000001523067223 */ /* 0x000fe20000000006 */
[----:B------:R-:W-:Y:S01]  /*7620*/  SHF.L.U32 R21, R49, 0x10, RZ ;  /* 0x0000001031157819 */ /* 0x000fe200000006ff */
[C---:B------:R-:W-:Y:S01]  /*7630*/  FFMA R11, R35.reuse, R36, R11 ;  /* 0x00000024230b7223 */ /* 0x040fe2000000000b */
[C---:B------:R-:W-:Y:S01]  /*7640*/  FFMA R8, R35.reuse, R37, R8 ;  /* 0x0000002523087223 */ /* 0x040fe20000000008 */
[----:B------:R-:W-:Y:S01]  /*7650*/  FFMA R9, R35, R20, R9 ;  /* 0x0000001423097223 */ /* 0x000fe20000000009 */
[----:B------:R-:W-:Y:S01]  /*7660*/  FMUL R10, R33, R14 ;  /* 0x0000000e210a7220 */ /* 0x000fe20000400000 */
[----:B------:R-:W-:Y:S01]  /*7670*/  LOP3.LUT R20, R49, 0xffff0000, RZ, 0xc0, !PT ;  /* 0xffff000031147812 */ /* 0x000fe200078ec0ff */
[C---:B------:R-:W-:Y:S01]  /*7680*/  FMUL R15, R33.reuse, R15 ;  /* 0x0000000f210f7220 */ /* 0x040fe20000400000 */
[----:B------:R-:W-:Y:S01]  /*7690*/  FMUL R12, R33, R16 ;  /* 0x00000010210c7220 */ /* 0x000fe20000400000 */
[C---:B------:R-:W-:Y:S01]  /*76a0*/  FFMA R10, R35.reuse, R21, R10 ;  /* 0x00000015230a7223 */ /* 0x040fe2000000000a */
[C---:B------:R-:W-:Y:S01]  /*76b0*/  LOP3.LUT R36, R50.reuse, 0xffff0000, RZ, 0xc0, !PT ;  /* 0xffff000032247812 */ /* 0x040fe200078ec0ff */
[----:B------:R-:W-:Y:S01]  /*76c0*/  FFMA R15, R35, R20, R15 ;  /* 0x00000014230f7223 */ /* 0x000fe2000000000f */
[----:B------:R-:W-:Y:S01]  /*76d0*/  SHF.L.U32 R20, R50, 0x10, RZ ;  /* 0x0000001032147819 */ /* 0x000fe200000006ff */
[----:B------:R-:W-:Y:S01]  /*76e0*/  FMUL R13, R33, R17 ;  /* 0x00000011210d7220 */ /* 0x000fe20000400000 */
[----:B------:R-:W-:Y:S01]  /*76f0*/  SHF.L.U32 R21, R51, 0x10, RZ ;  /* 0x0000001033157819 */ /* 0x000fe200000006ff */
[C---:B------:R-:W-:Y:S01]  /*7700*/  FMUL R14, R33.reuse, R18 ;  /* 0x00000012210e7220 */ /* 0x040fe20000400000 */
[----:B------:R-:W-:Y:S01]  /*7710*/  FMUL R19, R33, R19 ;  /* 0x0000001321137220 */ /* 0x000fe20000400000 */
[C---:B------:R-:W-:Y:S01]  /*7720*/  FFMA R12, R35.reuse, R20, R12 ;  /* 0x00000014230c7223 */ /* 0x040fe2000000000c */
[C---:B------:R-:W-:Y:S01]  /*7730*/  FFMA R13, R35.reuse, R36, R13 ;  /* 0x00000024230d7223 */ /* 0x040fe2000000000d */
[C---:B------:R-:W-:Y:S01]  /*7740*/  FFMA R14, R35.reuse, R21, R14 ;  /* 0x00000015230e7223 */ /* 0x040fe2000000000e */
[----:B------:R-:W-:Y:S01]  /*7750*/  FFMA R19, R35, R38, R19 ;  /* 0x0000002623137223 */ /* 0x000fe20000000013 */
[----:B------:R-:W-:Y:S02]  /*7760*/  F2FP.BF16.F32.PACK_AB R46, R5, R4 ;  /* 0x00000004052e723e */ /* 0x000fe400000010ff */
[----:B------:R-:W-:Y:S02]  /*7770*/  F2FP.BF16.F32.PACK_AB R47, R11, R6 ;  /* 0x000000060b2f723e */ /* 0x000fe400000010ff */
[----:B------:R-:W-:Y:S02]  /*7780*/  F2FP.BF16.F32.PACK_AB R68, R9, R8 ;  /* 0x000000080944723e */ /* 0x000fe400000010ff */
[----:B------:R-:W-:Y:S01]  /*7790*/  F2FP.BF16.F32.PACK_AB R69, R15, R10 ;  /* 0x0000000a0f45723e */ /* 0x000fe200000010ff */
[----:B------:R1:W-:Y:S01]  /*77a0*/  STSM.16.M88.4 [R89+0x400], R44 ;  /* 0x0004002c59007844 */ /* 0x0003e20000000200 */
[----:B------:R-:W-:Y:S02]  /*77b0*/  F2FP.BF16.F32.PACK_AB R70, R13, R12 ;  /* 0x0000000c0d46723e */ /* 0x000fe400000010ff */
[----:B------:R-:W-:Y:S05]  /*77c0*/  F2FP.BF16.F32.PACK_AB R71, R19, R14 ;  /* 0x0000000e1347723e */ /* 0x000fea00000010ff */
[----:B------:R1:W-:Y:S01]  /*77d0*/  STSM.16.M88.4 [R90], R68 ;  /* 0x000000445a007844 */ /* 0x0003e20000000200 */
[----:B------:R-:W-:Y:S01]  /*77e0*/  @!PT LDS RZ, [RZ] ;  /* 0x00000000fffff984 */ /* 0x000fe20000000800 */
[----:B------:R-:W-:Y:S01]  /*77f0*/  @!PT LDS RZ, [RZ] ;  /* 0x00000000fffff984 */ /* 0x000fe20000000800 */
[----:B------:R-:W-:Y:S01]  /*7800*/  @!PT LDS RZ, [RZ] ;  /* 0x00000000fffff984 */ /* 0x000fe20000000800 */
[----:B------:R-:W-:Y:S01]  /*7810*/  @!PT LDS RZ, [RZ] ;  /* 0x00000000fffff984 */ /* 0x000fe20000000800 */
[----:B------:R2:W-:Y:S07]  /*7820*/  MEMBAR.ALL.CTA ;  /* 0x0000000000007992 */ /* 0x0005ee0000008000 */
[----:B--2---:R-:W2:Y:S02]  /*7830*/  FENCE.VIEW.ASYNC.S ;  /* 0x00000000000073c6 */ /* 0x004ea40000000000 */
[----:B--2---:R-:W-:Y:S06]  /*7840*/  BAR.SYNC.DEFER_BLOCKING 0x1, 0x80 ;  /* 0x0042000000007b1d */ /* 0x004fec0000010000 */
[----:B------:R-:W-:Y:S05]  /*7850*/  @P1 BRA `(.L_x_117) ;  /* 0x00000000001c1947 */ /* 0x000fea0003800000 */
[----:B------:R-:W-:Y:S02]  /*7860*/  UIADD3 UR4, UP0, UPT, UR58, 0x680, URZ ;  /* 0x000006803a047890 */ /* 0x000fe4000ff1e0ff */
[----:B------:R-:W-:Y:S02]  /*7870*/  ULEA UR6, UR57, UR50, 0xc ;  /* 0x0000003239067291 */ /* 0x000fe4000f8e60ff */
[----:B------:R-:W-:Y:S02]  /*7880*/  UIADD3.X UR5, UPT, UPT, URZ, UR59, URZ, UP0, !UPT ;  /* 0x0000003bff057290 */ /* 0x000fe400087fe4ff */
[----:B------:R-:W-:Y:S01]  /*7890*/  UIADD3 UR40, UPT, UPT, UR6, 0x400, URZ ;  /* 0x0000040006287890 */ /* 0x000fe2000fffe0ff */
[----:B------:R-:W-:Y:S08]  /*78a0*/  UMOV UR41, UR51 ;  /* 0x0000003300297c82 */ /* 0x000ff00008000000 */
[----:B------:R2:W-:Y:S02]  /*78b0*/  UTMASTG.4D [UR40], [UR4] ;  /* 0x00000028040073b5 */ /* 0x0005e40008018000 */
[----:B--2---:R0:W-:Y:S02]  /*78c0*/  UTMACMDFLUSH ;  /* 0x00000000000079b7 */ /* 0x0041e40000000000 */
.L_x_117:
[----:B------:R-:W-:Y:S05]  /*78d0*/  BSYNC.RECONVERGENT B0 ;  /* 0x0000000000007941 */ /* 0x000fea0003800200 */
.L_x_116:
[----:B------:R-:W-:Y:S01]  /*78e0*/  UIADD3 UR48, UPT, UPT, UR57, 0x1, URZ ;  /* 0x0000000139307890 */ /* 0x000fe2000fffe0ff */
[----:B------:R-:W-:Y:S01]  /*78f0*/  ISETP.NE.AND P2, PT, R82, RZ, PT ;  /* 0x000000ff5200720c */ /* 0x000fe20003f45270 */
[----:B------:R-:W-:Y:S02]  /*7900*/  BSSY.RECONVERGENT B0, `(.L_x_118) ;  /* 0x0000006000007945 */ /* 0x000fe40003800200 */
[----:B------:R-:W-:Y:S01]  /*7910*/  UISETP.NE.AND UP0, UPT, UR48, 0x3, UPT ;  /* 0x000000033000788c */ /* 0x000fe2000bf05270 */
[----:B------:R-:W-:Y:S03]  /*7920*/  ISETP.NE.U32.OR P0, PT, R81, 0x1, !P2 ;  /* 0x000000015100780c */ /* 0x000fe60005705470 */
[----:B------:R-:W-:Y:S01]  /*7930*/  USEL UR60, UR48, URZ, UP0 ;  /* 0x000000ff303c7287 */ /* 0x000fe20008000000 */
[----:B------:R-:W-:Y:S11]  /*7940*/  @P1 BRA `(.L_x_119) ;  /* 0x0000000000041947 */ /* 0x000ff60003800000 */
[----:B------:R-:W-:Y:S04]  /*7950*/  DEPBAR.LE SB0, 0x1 ;  /* 0x000080400000791a */ /* 0x000fe80000000000 */
.L_x_119:
[----:B------:R-:W-:Y:S05]  /*7960*/  BSYNC.RECONVERGENT B0 ;  /* 0x0000000000007941 */ /* 0x000fea0003800200 */
.L_x_118:
[----:B------:R-:W-:Y:S01]  /*7970*/  BAR.SYNC.DEFER_BLOCKING 0x1, 0x80 ;  /* 0x0042000000007b1d */ /* 0x000fe20000010000 */
[----:B------:R-:W-:Y:S01]  /*7980*/  LEA R3, R84, UR50, 0x3 ;  /* 0x0000003254037c11 */ /* 0x000fe2000f8e18ff */
[----:B------:R-:W-:Y:S01]  /*7990*/  UISETP.NE.AND UP0, UPT, UR54, URZ, UPT ;  /* 0x000000ff3600728c */ /* 0x000fe2000bf05270 */
[----:B------:R-:W-:Y:S08]  /*79a0*/  @P0 SHF.L.U32 R4, R39, 0x1f, RZ ;  /* 0x0000001f27040819 */ /* 0x000ff000000006ff */
[----:B------:R-:W-:Y:S05]  /*79b0*/  BRA.U !UP0, `(.L_x_120) ;  /* 0x0000000108287547 */ /* 0x000fea000b800000 */
[----:B------:R-:W2:Y:S01]  /*79c0*/  S2R R0, SR_CgaCtaId ;  /* 0x0000000000007919 */ /* 0x000ea20000008800 */
[----:B------:R-:W-:Y:S01]  /*79d0*/  ISETP.NE.U32.OR P1, PT, R81, 0x1, !P2 ;  /* 0x000000015100780c */ /* 0x000fe20005725470 */
[----:B------:R-:W-:Y:S01]  /*79e0*/  IMAD.U32 R2, RZ, RZ, UR53 ;  /* 0x00000035ff027e24 */ /* 0x000fe2000f8e00ff */
[----:B------:R-:W-:Y:S04]  /*79f0*/  UIADD3 UR53, UPT, UPT, UR53, 0x1, URZ ;  /* 0x0000000135357890 */ /* 0x000fe8000fffe0ff */
[----:B------:R-:W-:Y:S04]  /*7a00*/  UISETP.NE.AND UP0, UPT, UR53, 0x3, UPT ;  /* 0x000000033500788c */ /* 0x000fe8000bf05270 */
[----:B------:R-:W-:Y:S03]  /*7a10*/  USEL UR53, UR53, URZ, UP0 ;  /* 0x000000ff35357287 */ /* 0x000fe60008000000 */
[----:B------:R-:W-:Y:S05]  /*7a20*/  @P1 LEA R2, R2, UR50, 0x3 ;  /* 0x0000003202021c11 */ /* 0x000fea000f8e18ff */
[----:B------:R-:W-:Y:S05]  /*7a30*/  @P1 VIADD R5, R2, 0x1b8 ;  /* 0x000001b802051836 */ /* 0x000fea0000000000 */
[----:B--2---:R-:W-:Y:S04]  /*7a40*/  @P1 PRMT R0, R0, 0x654, R5 ;  /* 0x0000065400001816 */ /* 0x004fe80000000005 */
[----:B------:R2:W-:Y:S03]  /*7a50*/  @P1 SYNCS.ARRIVE.TRANS64.RED.A1T0 RZ, [R0+URZ], RZ ;  /* 0x000000ff00ff19a7 */ /* 0x0005e600081004ff */
.L_x_120:
[----:B------:R-:W3:Y:S01]  /*7a60*/  @P0 SYNCS.PHASECHK.TRANS64.TRYWAIT P1, [R3+URZ+0x1a0], R4 ;  /* 0x0001a004030005a7 */ /* 0x000ee200080211ff */
[----:B------:R-:W-:Y:S01]  /*7a70*/  BSSY B1, `(.L_x_121) ;  /* 0x0000011000017945 */ /* 0x000fe20003800000 */
[----:B---3--:R-:W-:Y:S03]  /*7a80*/  @P0 SEL R85, RZ, 0x1, !P1 ;  /* 0x00000001ff550807 */ /* 0x008fe60004800000 */
[----:B------:R-:W-:Y:S05]  /*7a90*/  @!P0 BRA `(.L_x_122) ;  /* 0x0000000000388947 */ /* 0x000fea0003800000 */
[----:B------:R-:W-:Y:S01]  /*7aa0*/  ISETP.NE.U32.AND P0, PT, R86, 0x1, PT ;  /* 0x000000015600780c */ /* 0x000fe20003f05070 */
[----:B------:R-:W-:Y:S01]  /*7ab0*/  BSSY B0, `(.L_x_123) ;  /* 0x0000008000007945 */ /* 0x000fe20003800000 */
[----:B------:R-:W-:Y:S11]  /*7ac0*/  ISETP.NE.AND P1, PT, R85, RZ, PT ;  /* 0x000000ff5500720c */ /* 0x000ff60003f25270 */
[----:B------:R-:W-:Y:S05]  /*7ad0*/  @P0 IMAD R5, R84, 0x800, R75 ;  /* 0x0000080054050824 */ /* 0x000fea00078e024b */
[----:B------:R-:W-:Y:S01]  /*7ae0*/  @P0 LEA R5, R5, UR50, 0x1 ;  /* 0x0000003205050c11 */ /* 0x000fe2000f8e08ff */
[----:B------:R-:W-:Y:S06]  /*7af0*/  @P1 BRA `(.L_x_124) ;  /* 0x00000000000c1947 */ /* 0x000fec0003800000 */
[----:B--2---:R-:W-:Y:S04]  /*7b00*/  SHF.L.U32 R0, R39, 0x1f, RZ ;  /* 0x0000001f27007819 */ /* 0x004fe800000006ff */
[----:B------:R-:W2:Y:S02]  /*7b10*/  SYNCS.PHASECHK.TRANS64.TRYWAIT P1, [R3+URZ+0x1a0], R0 ;  /* 0x0001a000030075a7 */ /* 0x000ea400080211ff */
[----:B--2---:R-:W-:Y:S05]  /*7b20*/  @!P1 BRA `(.L_x_125) ;  /* 0x0000001800dc9947 */ /* 0x004fea0003800000 */
.L_x_124:
[----:B------:R-:W-:Y:S05]  /*7b30*/  BSYNC B0 ;  /* 0x0000000000007941 */ /* 0x000fea0003800000 */
.L_x_123:
[----:B--2---:R-:W-:Y:S01]  /*7b40*/  @P0 IADD3 R0, PT, PT, R88, R5, RZ ;  /* 0x0000000558000210 */ /* 0x004fe20007ffe0ff */
[----:B------:R-:W-:Y:S05]  /*7b50*/  @P0 WARPSYNC.ALL ;  /* 0x0000000000000948 */ /* 0x000fea0003800000 */
[----:B------:R3:W4:Y:S04]  /*7b60*/  @P0 LDSM.16.M88.4 R40, [R5+0x400] ;  /* 0x000400000528083b */ /* 0x0007280000000200 */
[----:B------:R3:W2:Y:S02]  /*7b70*/  @P0 LDSM.16.M88.4 R48, [R0+0x400] ;  /* 0x000400000030083b */ /* 0x0006a40000000200 */
.L_x_122:
[----:B------:R-:W-:Y:S05]  /*7b80*/  BSYNC B1 ;  /* 0x0000000000017941 */ /* 0x000fea0003800000 */
.L_x_121:
[----:B--23--:R-:W-:Y:S05]  /*7b90*/  VIADD R0, R34, 0x20 ;  /* 0x0000002022007836 */ /* 0x00cfea0000000000 */
[----:B------:R-:W-:Y:S04]  /*7ba0*/  SHF.R.U32.HI R0, RZ, 0x15, R0 ;  /* 0x00000015ff007819 */ /* 0x000fe80000011600 */
[----:B------:R-:W-:Y:S11]  /*7bb0*/  LOP3.LUT P0, RZ, R0, 0x3, R77, 0x48, !PT ;  /* 0x0000000300ff7812 */ /* 0x000ff6000780484d */
[----:B------:R-:W-:Y:S02]  /*7bc0*/  @!UPT UIADD3 URZ, UPT, UPT, URZ, URZ, URZ ;  /* 0x000000fffffff290 */ /* 0x000fe4000fffe0ff */
[----:B------:R-:W-:Y:S05]  /*7bd0*/  @!P0 BRA `(.L_x_126) ;  /* 0x0000000000408947 */ /* 0x000fea0003800000 */
[----:B------:R-:W2:Y:S01]  /*7be0*/  LDCU.64 UR8, c[0x4][0x70] ;  /* 0x01000e00ff0877ac */ /* 0x000ea20008000a00 */
[----:B------:R-:W-:Y:S01]  /*7bf0*/  MOV R3, 0x0 ;  /* 0x0000000000037802 */ /* 0x000fe20000000f00 */
[----:B------:R-:W-:Y:S02]  /*7c00*/  HFMA2 R12, -RZ, RZ, 0, 5.9604644775390625e-08 ;  /* 0x00000001ff0c7431 */ /* 0x000fe400000001ff */
[----:B------:R-:W-:Y:S02]  /*7c10*/  IMAD.MOV.U32 R8, RZ, RZ, 0x192 ;  /* 0x00000192ff087424 */ /* 0x000fe400078e00ff */
[----:B------:R-:W-:Y:S01]  /*7c20*/  IMAD.MOV.U32 R13, RZ, RZ, RZ ;  /* 0x000000ffff0d7224 */ /* 0x000fe200078e00ff */
[----:B------:R-:W3:Y:S01]  /*7c30*/  LDCU.64 UR6, c[0x4][0x78] ;  /* 0x01000f00ff0677ac */ /* 0x000ee20008000a00 */
[----:B------:R-:W1:Y:S01]  /*7c40*/  LDC.64 R2, c[0x4][R3] ;  /* 0x0100000003027b82 */ /* 0x000e620000000a00 */
[----:B------:R-:W5:Y:S01]  /*7c50*/  LDCU.64 UR4, c[0x4][0x10] ;  /* 0x01000200ff0477ac */ /* 0x000f620008000a00 */
[----:B--2---:R-:W-:Y:S01]  /*7c60*/  MOV R5, UR9 ;  /* 0x0000000900057c02 */ /* 0x004fe20008000f00 */
[----:B------:R-:W-:Y:S01]  /*7c70*/  IMAD.U32 R4, RZ, RZ, UR8 ;  /* 0x00000008ff047e24 */ /* 0x000fe2000f8e00ff */
[----:B---3--:R-:W-:Y:S01]  /*7c80*/  MOV R7, UR7 ;  /* 0x0000000700077c02 */ /* 0x008fe20008000f00 */
[----:B------:R-:W-:Y:S01]  /*7c90*/  IMAD.U32 R6, RZ, RZ, UR6 ;  /* 0x00000006ff067e24 */ /* 0x000fe2000f8e00ff */
[----:B-----5:R-:W-:Y:S01]  /*7ca0*/  MOV R11, UR5 ;  /* 0x00000005000b7c02 */ /* 0x020fe20008000f00 */
[----:B------:R-:W-:Y:S02]  /*7cb0*/  IMAD.U32 R10, RZ, RZ, UR4 ;  /* 0x00000004ff0a7e24 */ /* 0x000fe4000f8e00ff */
[----:B------:R-:W-:Y:S07]  /*7cc0*/  LEPC R20, `(.L_x_126) ;  /* 0x000000001014794e */ /* 0x000fee0000000000 */
[----:B-1--4-:R-:W-:Y:S05]  /*7cd0*/  CALL.ABS.NOINC R2 ;  /* 0x0000000002007343 */ /* 0x012fea0003c00000 */
.L_x_126:
[----:B------:R-:W-:Y:S01]  /*7ce0*/  ISETP.NE.AND P0, PT, R76, RZ, PT ;  /* 0x000000ff4c00720c */ /* 0x000fe20003f05270 */
[----:B------:R-:W-:Y:S05]  /*7cf0*/  WARPSYNC.ALL ;  /* 0x0000000000007948 */ /* 0x000fea0003800000 */
[----:B------:R-:W-:Y:S01]  /*7d00*/  R2UR UR4, R34 ;  /* 0x00000000220472ca */ /* 0x000fe200000e0000 */
[----:B------:R-:W-:Y:S01]  /*7d10*/  BSSY.RECONVERGENT B0, `(.L_x_127) ;  /* 0x0000054000007945 */ /* 0x000fe20003800200 */
[----:B------:R-:W-:Y:S02]  /*7d20*/  R2UR UR5, R83 ;  /* 0x00000000530572ca */ /* 0x000fe400000e0000 */
[C---:B----4-:R-:W-:Y:S02]  /*7d30*/  SHF.L.U32 R20, R40.reuse, 0x10, RZ ;  /* 0x0000001028147819 */ /* 0x050fe400000006ff */
[----:B------:R-:W-:Y:S02]  /*7d40*/  LOP3.LUT R21, R40, 0xffff0000, RZ, 0xc0, !PT ;  /* 0xffff000028157812 */ /* 0x000fe400078ec0ff */
[C---:B------:R-:W-:Y:S02]  /*7d50*/  SHF.L.U32 R36, R41.reuse, 0x10, RZ ;  /* 0x0000001029247819 */ /* 0x040fe400000006ff */
[----:B------:R-:W-:Y:S02]  /*7d60*/  LOP3.LUT R38, R41, 0xffff0000, RZ, 0xc0, !PT ;  /* 0xffff000029267812 */ /* 0x000fe400078ec0ff */
[C---:B------:R-:W-:Y:S01]  /*7d70*/  SHF.L.U32 R37, R42.reuse, 0x10, RZ ;  /* 0x000000102a257819 */ /* 0x040fe200000006ff */
[----:B------:R-:W2:Y:S01]  /*7d80*/  LDTM.16dp256bit.x4 R4, tmem[UR4+0x20] ;  /* 0x00002004000479ee */ /* 0x000ea20008120000 */
[----:B------:R-:W-:Y:S01]  /*7d90*/  LOP3.LUT R40, R42, 0xffff0000, RZ, 0xc0, !PT ;  /* 0xffff00002a287812 */ /* 0x000fe200078ec0ff */
[----:B------:R-:W-:Y:S01]  /*7da0*/  NOP ;  /* 0x0000000000007918 */ /* 0x000fe20000000000 */
[C---:B------:R-:W-:Y:S01]  /*7db0*/  SHF.L.U32 R39, R43.reuse, 0x10, RZ ;  /* 0x000000102b277819 */ /* 0x040fe200000006ff */
[----:B------:R-:W-:Y:S01]  /*7dc0*/  UIADD3 UR5, UPT, UPT, UR5, 0x200, URZ ;  /* 0x0000020005057890 */ /* 0x000fe2000fffe0ff */
[----:B------:R-:W-:Y:S02]  /*7dd0*/  LOP3.LUT R42, R43, 0xffff0000, RZ, 0xc0, !PT ;  /* 0xffff00002b2a7812 */ /* 0x000fe400078ec0ff */
[C---:B------:R-:W-:Y:S01]  /*7de0*/  SHF.L.U32 R41, R48.reuse, 0x10, RZ ;  /* 0x0000001030297819 */ /* 0x040fe200000006ff */
[----:B------:R-:W-:Y:S01]  /*7df0*/  UPRMT UR5, UR45, 0x654, UR5 ;  /* 0x000006542d057896 */ /* 0x000fe20008000005 */
[----:B-1----:R-:W-:Y:S02]  /*7e00*/  LOP3.LUT R44, R48, 0xffff0000, RZ, 0xc0, !PT ;  /* 0xffff0000302c7812 */ /* 0x002fe400078ec0ff */
[C---:B------:R-:W-:Y:S02]  /*7e10*/  SHF.L.U32 R43, R49.reuse, 0x10, RZ ;  /* 0x00000010312b7819 */ /* 0x040fe400000006ff */
[----:B------:R-:W-:Y:S02]  /*7e20*/  LOP3.LUT R46, R49, 0xffff0000, RZ, 0xc0, !PT ;  /* 0xffff0000312e7812 */ /* 0x000fe400078ec0ff */
[----:B------:R-:W-:Y:S02]  /*7e30*/  MOV R84, UR60 ;  /* 0x0000003c00547c02 */ /* 0x000fe40008000f00 */
[----:B--2---:R-:W-:Y:S01]  /*7e40*/  SYNCS.ARRIVE.TRANS64.RED.A1T0 RZ, [UR5], RZ ;  /* 0x000000ffffff79a7 */ /* 0x004fe20008100405 */
[----:B------:R-:W-:Y:S02]  /*7e50*/  SHF.L.U32 R45, R50, 0x10, RZ ;  /* 0x00000010322d7819 */ /* 0x000fe400000006ff */
[----:B------:R-:W-:Y:S02]  /*7e60*/  LEA R83, R84, R75, 0xb ;  /* 0x0000004b54537211 */ /* 0x000fe400078e58ff */
[----:B------:R-:W-:Y:S02]  /*7e70*/  LOP3.LUT R48, R50, 0xffff0000, RZ, 0xc0, !PT ;  /* 0xffff000032307812 */ /* 0x000fe400078ec0ff */
[----:B------:R-:W-:Y:S01]  /*7e80*/  LEA R83, R83, UR50, 0x1 ;  /* 0x0000003253537c11 */ /* 0x000fe2000f8e08ff */
[C---:B------:R-:W-:Y:S01]  /*7e90*/  FMUL R0, R33.reuse, R4 ;  /* 0x0000000421007220 */ /* 0x040fe20000400000 */
[C---:B------:R-:W-:Y:S01]  /*7ea0*/  FMUL R2, R33.reuse, R5 ;  /* 0x0000000521027220 */ /* 0x040fe20000400000 */
[----:B------:R-:W-:Y:S01]  /*7eb0*/  FMUL R3, R33, R6 ;  /* 0x0000000621037220 */ /* 0x000fe20000400000 */
[----:B------:R-:W-:Y:S01]  /*7ec0*/  IADD3 R88, PT, PT, R88, 0x400, R83 ;  /* 0x0000040058587810 */ /* 0x000fe20007ffe053 */
[C---:B------:R-:W-:Y:S01]  /*7ed0*/  FFMA R0, R35.reuse, R20, R0 ;  /* 0x0000001423007223 */ /* 0x040fe20000000000 */
[C---:B------:R-:W-:Y:S01]  /*7ee0*/  FFMA R2, R35.reuse, R21, R2 ;  /* 0x0000001523027223 */ /* 0x040fe20000000002 */
[----:B------:R-:W-:Y:S01]  /*7ef0*/  FFMA R3, R35, R36, R3 ;  /* 0x0000002423037223 */ /* 0x000fe20000000003 */
[C---:B------:R-:W-:Y:S01]  /*7f00*/  FMUL R7, R33.reuse, R7 ;  /* 0x0000000721077220 */ /* 0x040fe20000400000 */
[C---:B------:R-:W-:Y:S01]  /*7f10*/  FMUL R4, R33.reuse, R8 ;  /* 0x0000000821047220 */ /* 0x040fe20000400000 */
[----:B------:R-:W-:Y:S01]  /*7f20*/  FMUL R5, R33, R9 ;  /* 0x0000000921057220 */ /* 0x000fe20000400000 */
[----:B------:R-:W-:Y:S01]  /*7f30*/  F2FP.BF16.F32.PACK_AB R68, R2, R0 ;  /* 0x000000000244723e */ /* 0x000fe200000010ff */
[C---:B------:R-:W-:Y:S01]  /*7f40*/  FFMA R7, R35.reuse, R38, R7 ;  /* 0x0000002623077223 */ /* 0x040fe20000000007 */
[C---:B------:R-:W-:Y:S01]  /*7f50*/  FFMA R4, R35.reuse, R37, R4 ;  /* 0x0000002523047223 */ /* 0x040fe20000000004 */
[----:B------:R-:W-:Y:S01]  /*7f60*/  FFMA R5, R35, R40, R5 ;  /* 0x0000002823057223 */ /* 0x000fe20000000005 */
[C---:B------:R-:W-:Y:S01]  /*7f70*/  FMUL R6, R33.reuse, R10 ;  /* 0x0000000a21067220 */ /* 0x040fe20000400000 */
[C---:B------:R-:W-:Y:S01]  /*7f80*/  FMUL R11, R33.reuse, R11 ;  /* 0x0000000b210b7220 */ /* 0x040fe20000400000 */
[C---:B------:R-:W-:Y:S01]  /*7f90*/  FMUL R8, R33.reuse, R12 ;  /* 0x0000000c21087220 */ /* 0x040fe20000400000 */
[----:B------:R-:W-:Y:S01]  /*7fa0*/  FMUL R9, R33, R13 ;  /* 0x0000000d21097220 */ /* 0x000fe20000400000 */
[----:B------:R-:W-:Y:S01]  /*7fb0*/  FFMA R6, R35, R39, R6 ;  /* 0x0000002723067223 */ /* 0x000fe20000000006 */
[----:B------:R-:W-:Y:S01]  /*7fc0*/  FMUL R10, R33, R14 ;  /* 0x0000000e210a7220 */ /* 0x000fe20000400000 */
[----:B------:R-:W-:Y:S01]  /*7fd0*/  FFMA R11, R35, R42, R11 ;  /* 0x0000002a230b7223 */ /* 0x000fe2000000000b */
[----:B------:R-:W-:Y:S01]  /*7fe0*/  FMUL R15, R33, R15 ;  /* 0x0000000f210f7220 */ /* 0x000fe20000400000 */
[----:B------:R-:W-:Y:S01]  /*7ff0*/  FFMA R8, R35, R41, R8 ;  /* 0x0000002923087223 */ /* 0x000fe20000000008 */
[----:B------:R-:W-:Y:S01]  /*8000*/  FMUL R12, R33, R16 ;  /* 0x00000010210c7220 */ /* 0x000fe20000400000 */
[----:B------:R-:W-:Y:S01]  /*8010*/  FFMA R9, R35, R44, R9 ;  /* 0x0000002c23097223 */ /* 0x000fe20000000009 */
[----:B------:R-:W-:Y:S01]  /*8020*/  SHF.L.U32 R47, R51, 0x10, RZ ;  /* 0x00000010332f7819 */ /* 0x000fe200000006ff */
[----:B------:R-:W-:Y:S01]  /*8030*/  FMUL R13, R33, R17 ;  /* 0x00000011210d7220 */ /* 0x000fe20000400000 */
[----:B------:R-:W-:Y:S01]  /*8040*/  FFMA R10, R35, R43, R10 ;  /* 0x0000002b230a7223 */ /* 0x000fe2000000000a */
[----:B------:R-:W-:Y:S01]  /*8050*/  LOP3.LUT R50, R51, 0xffff0000, RZ, 0xc0, !PT ;  /* 0xffff000033327812 */ /* 0x000fe200078ec0ff */
[----:B------:R-:W-:Y:S01]  /*8060*/  FMUL R14, R33, R18 ;  /* 0x00000012210e7220 */ /* 0x000fe20000400000 */
[----:B------:R-:W-:Y:S01]  /*8070*/  FFMA R15, R35, R46, R15 ;  /* 0x0000002e230f7223 */ /* 0x000fe2000000000f */
        /* <DEDUP_REMOVED lines=24> */
[----:B------:R-:W-:Y:S02]  /*8200*/  UIADD3 UR41, UPT, UPT, UR51, 0x20, URZ ;  /* 0x0000002033297890 */ /* 0x000fe4000fffe0ff */
[----:B------:R-:W-:Y:S02]  /*8210*/  UIADD3 UR40, UPT, UPT, UR6, 0x400, URZ ;  /* 0x0000040006287890 */ /* 0x000fe4000fffe0ff */
[----:B------:R-:W-:Y:S09]  /*8220*/  UIADD3.X UR5, UPT, UPT, URZ, UR59, URZ, UP0, !UPT ;  /* 0x0000003bff057290 */ /* 0x000ff200087fe4ff */
[----:B------:R2:W-:Y:S02]  /*8230*/  UTMASTG.4D [UR40], [UR4] ;  /* 0x00000028040073b5 */ /* 0x0005e40008018000 */
[----:B--2---:R0:W-:Y:S02]  /*8240*/  UTMACMDFLUSH ;  /* 0x00000000000079b7 */ /* 0x0041e40000000000 */
.L_x_128:
[----:B------:R-:W-:Y:S05]  /*8250*/  BSYNC.RECONVERGENT B0 ;  /* 0x0000000000007941 */ /* 0x000fea0003800200 */
.L_x_127:
[----:B------:R-:W-:Y:S01]  /*8260*/  UIADD3 UR57, UPT, UPT, UR60, 0x1, URZ ;  /* 0x000000013c397890 */ /* 0x000fe2000fffe0ff */
[----:B------:R-:W-:Y:S03]  /*8270*/  BSSY.RECONVERGENT B0, `(.L_x_129) ;  /* 0x0000008000007945 */ /* 0x000fe60003800200 */
[----:B------:R-:W-:Y:S04]  /*8280*/  UISETP.NE.AND UP0, UPT, UR57, 0x3, UPT ;  /* 0x000000033900788c */ /* 0x000fe8000bf05270 */
[----:B------:R-:W-:Y:S02]  /*8290*/  UISETP.EQ.XOR UP1, UPT, UR48, 0x3, !UP0 ;  /* 0x000000033000788c */ /* 0x000fe4000c722a70 */
[----:B------:R-:W-:Y:S02]  /*82a0*/  USEL UR57, UR57, URZ, UP0 ;  /* 0x000000ff39397287 */ /* 0x000fe40008000000 */
[----:B------:R-:W-:Y:S04]  /*82b0*/  USEL UR4, URZ, 0x1, !UP1 ;  /* 0x00000001ff047887 */ /* 0x000fe8000c800000 */
[----:B------:R-:W-:Y:S01]  /*82c0*/  ULOP3.LUT UR55, UR55, UR4, URZ, 0x3c, !UPT ;  /* 0x0000000437377292 */ /* 0x000fe2000f8e3cff */
[----:B------:R-:W-:Y:S11]  /*82d0*/  @P0 BRA `(.L_x_130) ;  /* 0x0000000000040947 */ /* 0x000ff60003800000 */
[----:B------:R-:W-:Y:S04]  /*82e0*/  DEPBAR.LE SB0, 0x1 ;  /* 0x000080400000791a */ /* 0x000fe80000000000 */
.L_x_130:
[----:B------:R-:W-:Y:S05]  /*82f0*/  BSYNC.RECONVERGENT B0 ;  /* 0x0000000000007941 */ /* 0x000fea0003800200 */
.L_x_129:
[----:B------:R-:W-:Y:S01]  /*8300*/  BAR.SYNC.DEFER_BLOCKING 0x1, 0x80 ;  /* 0x0042000000007b1d */ /* 0x000fe20000010000 */
[----:B------:R-:W-:Y:S01]  /*8310*/  UISETP.NE.AND UP0, UPT, UR54, -0x2, UPT ;  /* 0xfffffffe3600788c */ /* 0x000fe2000bf05270 */
[----:B------:R-:W-:Y:S08]  /*8320*/  IADD3 R0, PT, PT, R30, 0x1, RZ ;  /* 0x000000011e007810 */ /* 0x000ff00007ffe0ff */
[----:B------:R-:W-:Y:S05]  /*8330*/  BRA.U !UP0, `(.L_x_131) ;  /* 0x00000001082c7547 */ /* 0x000fea000b800000 */
[----:B------:R-:W2:Y:S01]  /*8340*/  S2R R2, SR_CgaCtaId ;  /* 0x0000000000027919 */ /* 0x000ea20000008800 */
[----:B------:R-:W-:Y:S01]  /*8350*/  ISETP.NE.AND P0, PT, R82, RZ, PT ;  /* 0x000000ff5200720c */ /* 0x000fe20003f05270 */
[----:B------:R-:W-:Y:S01]  /*8360*/  IMAD.U32 R3, RZ, RZ, UR53 ;  /* 0x00000035ff037e24 */ /* 0x000fe2000f8e00ff */
[----:B------:R-:W-:Y:S02]  /*8370*/  UIADD3 UR53, UPT, UPT, UR53, 0x1, URZ ;  /* 0x0000000135357890 */ /* 0x000fe4000fffe0ff */
[----:B------:R-:W-:Y:S02]  /*8380*/  ISETP.NE.U32.OR P0, PT, R81, 0x1, !P0 ;  /* 0x000000015100780c */ /* 0x000fe40004705470 */
[----:B------:R-:W-:Y:S04]  /*8390*/  UISETP.NE.AND UP0, UPT, UR53, 0x3, UPT ;  /* 0x000000033500788c */ /* 0x000fe8000bf05270 */
[----:B------:R-:W-:Y:S07]  /*83a0*/  USEL UR53, UR53, URZ, UP0 ;  /* 0x000000ff35357287 */ /* 0x000fee0008000000 */
[----:B------:R-:W-:Y:S05]  /*83b0*/  @P0 LEA R3, R3, UR50, 0x3 ;  /* 0x0000003203030c11 */ /* 0x000fea000f8e18ff */
[----:B------:R-:W-:Y:S05]  /*83c0*/  @P0 VIADD R3, R3, 0x1b8 ;  /* 0x000001b803030836 */ /* 0x000fea0000000000 */
[----:B--2---:R-:W-:Y:S04]  /*83d0*/  @P0 PRMT R2, R2, 0x654, R3 ;  /* 0x0000065402020816 */ /* 0x004fe80000000003 */
[----:B------:R2:W-:Y:S03]  /*83e0*/  @P0 SYNCS.ARRIVE.TRANS64.RED.A1T0 RZ, [R2+URZ], RZ ;  /* 0x000000ff02ff09a7 */ /* 0x0005e600081004ff */
.L_x_131:
[----:B------:R-:W-:Y:S01]  /*83f0*/  LOP3.LUT P0, RZ, R62, 0x1, RZ, 0xc0, !PT ;  /* 0x000000013eff7812 */ /* 0x000fe2000780c0ff */
[----:B------:R-:W-:Y:S01]  /*8400*/  UIADD3 UR54, UPT, UPT, UR54, 0x2, URZ ;  /* 0x0000000236367890 */ /* 0x000fe2000fffe0ff */
[C---:B------:R-:W-:Y:S01]  /*8410*/  ISETP.NE.AND P1, PT, R0.reuse, 0x2, PT ;  /* 0x000000020000780c */ /* 0x040fe20003f25270 */
[----:B------:R-:W-:Y:S01]  /*8420*/  UMOV UR48, UR52 ;  /* 0x0000003400307c82 */ /* 0x000fe20008000000 */
[----:B------:R-:W-:Y:S01]  /*8430*/  LOP3.LUT R73, R73, 0x1, RZ, 0x3c, !PT ;  /* 0x0000000149497812 */ /* 0x000fe200078e3cff */
[----:B------:R-:W-:Y:S01]  /*8440*/  IMAD.IADD R19, R29, 0x1, R58 ;  /* 0x000000011d137824 */ /* 0x000fe200078e023a */
[----:B------:R-:W-:Y:S01]  /*8450*/  SEL R3, RZ, 0x1, P1 ;  /* 0x00000001ff037807 */ /* 0x000fe20000800000 */
[----:B------:R-:W-:Y:S01]  /*8460*/  IMAD.IADD R37, R31, 0x1, R64 ;  /* 0x000000011f257824 */ /* 0x000fe200078e0240 */
[----:B------:R-:W-:Y:S02]  /*8470*/  SEL R30, R0, RZ, P1 ;  /* 0x000000ff001e7207 */ /* 0x000fe40000800000 */
[----:B------:R-:W-:Y:S03]  /*8480*/  LOP3.LUT R74, R74, R3, RZ, 0x3c, !PT ;  /* 0x000000034a4a7212 */ /* 0x000fe600078e3cff */
[----:B------:R-:W-:Y:S05]  /*8490*/  @P0 BRA `(.L_x_132) ;  /* 0xffffffdc00240947 */ /* 0x000fea000383ffff */
[----:B------:R-:W-:-:S09]  /*84a0*/  UISETP.NE.AND UP0, UPT, UR49, URZ, UPT ;  /* 0x000000ff3100728c */ /* 0x000fd2000bf05270 */
[----:B------:R-:W-:Y:S05]  /*84b0*/  BRA.U !UP0, `(.L_x_133) ;  /* 0x0000000108487547 */ /* 0x000fea000b800000 */
[----:B------:R-:W3:Y:S02]  /*84c0*/  LDCU.64 UR4, c[0x0][0x890] ;  /* 0x00011200ff0477ac */ /* 0x000ee40008000a00 */
[----:B---3--:R-:W-:-:S04]  /*84d0*/  UISETP.NE.U32.AND UP0, UPT, UR4, URZ, UPT ;  /* 0x000000ff0400728c */ /* 0x008fc8000bf05070 */
[----:B------:R-:W-:-:S09]  /*84e0*/  UISETP.NE.AND.EX UP0, UPT, UR5, URZ, UPT, UP0 ;  /* 0x000000ff0500728c */ /* 0x000fd2000bf05300 */
[----:B------:R-:W-:Y:S05]  /*84f0*/  BRA.U UP0, `(.L_x_134) ;  /* 0x00000001000c7547 */ /* 0x000fea000b800000 */
[----:B------:R-:W-:-:S13]  /*8500*/  FSETP.NEU.AND P0, PT, R35, RZ, PT ;  /* 0x000000ff2300720b */ /* 0x000fda0003f0d000 */
[----:B------:R-:W-:Y:S05]  /*8510*/  @!P0 EXIT ;  /* 0x000000000000894d */ /* 0x000fea0003800000 */
[----:B------:R-:W-:Y:S05]  /*8520*/  BRA `(.L_x_133) ;  /* 0x00000000002c7947 */ /* 0x000fea0003800000 */
.L_x_134:
[----:B------:R-:W-:Y:S01]  /*8530*/  ISETP.NE.AND P0, PT, R80, RZ, PT ;  /* 0x000000ff5000720c */ /* 0x000fe20003f05270 */
[----:B------:R-:W-:-:S12]  /*8540*/  BSSY.RECONVERGENT B0, `(.L_x_133) ;  /* 0x0000009000007945 */ /* 0x000fd80003800200 */
[----:B------:R-:W-:Y:S05]  /*8550*/  @P0 BRA `(.L_x_135) ;  /* 0x0000000000140947 */ /* 0x000fea0003800000 */
[----:B------:R-:W3:Y:S02]  /*8560*/  LDCU.64 UR4, c[0x0][0x888] ;  /* 0x00011100ff0477ac */ /* 0x000ee40008000a00 */
[----:B---3--:R-:W-:-:S04]  /*8570*/  ISETP.NE.U32.AND P0, PT, RZ, UR4, PT ;  /* 0x00000004ff007c0c */ /* 0x008fc8000bf05070 */
[----:B------:R-:W-:-:S13]  /*8580*/  ISETP.NE.AND.EX P0, PT, RZ, UR5, PT, P0 ;  /* 0x00000005ff007c0c */ /* 0x000fda000bf05300 */
[----:B------:R-:W-:Y:S05]  /*8590*/  @!P0 EXIT ;  /* 0x000000000000894d */ /* 0x000fea0003800000 */
[----:B------:R-:W-:Y:S05]  /*85a0*/  BRA `(.L_x_136) ;  /* 0x0000000000087947 */ /* 0x000fea0003800000 */
.L_x_135:
[----:B------:R-:W-:-:S13]  /*85b0*/  FSETP.NEU.AND P0, PT, R35, RZ, PT ;  /* 0x000000ff2300720b */ /* 0x000fda0003f0d000 */
[----:B------:R-:W-:Y:S05]  /*85c0*/  @!P0 EXIT ;  /* 0x000000000000894d */ /* 0x000fea0003800000 */
.L_x_136:
[----:B------:R-:W-:Y:S05]  /*85d0*/  BSYNC.RECONVERGENT B0 ;  /* 0x0000000000007941 */ /* 0x000fea0003800200 */
.L_x_133:
[----:B------:R-:W-:Y:S01]  /*85e0*/  ULEA UR4, UR53, UR50, 0x3 ;  /* 0x0000003235047291 */ /* 0x000fe2000f8e18ff */
[----:B------:R-:W-:-:S04]  /*85f0*/  DEPBAR.LE SB0, 0x0 ;  /* 0x000080000000791a */ /* 0x000fc80000000000 */
[----:B------:R-:W-:-:S04]  /*8600*/  UIADD3 UR4, UPT, UPT, UR4, 0x1b8, URZ ;  /* 0x000001b804047890 */ /* 0x000fc8000fffe0ff */
[----:B------:R-:W-:-:S09]  /*8610*/  UPRMT UR4, UR45, 0x654, UR4 ;  /* 0x000006542d047896 */ /* 0x000fd20008000004 */
[----:B------:R-:W-:Y:S01]  /*8620*/  SYNCS.ARRIVE.TRANS64.RED.A1T0 RZ, [UR4], RZ ;  /* 0x000000ffffff79a7 */ /* 0x000fe20008100404 */
[----:B------:R-:W-:Y:S05]  /*8630*/  EXIT ;  /* 0x000000000000794d */ /* 0x000fea0003800000 */
.L_x_25:
[----:B------:R-:W-:Y:S07]  /*8640*/  MOV R3, UR29 ;  /* 0x0000001d00037c02 */ /* 0x000fee0008000f00 */
.L_x_137:
[----:B--2---:R2:W3:Y:S02]  /*8650*/  SYNCS.PHASECHK.TRANS64.TRYWAIT P0, [R3+URZ+0xd0], R6 ;  /* 0x0000d006030075a7 */ /* 0x0044e400080011ff */
[----:B---3--:R-:W-:Y:S05]  /*8660*/  @!P0 NANOSLEEP.SYNCS 0x989680 ;  /* 0x009896800000895d */ /* 0x008fea0003900000 */
[----:B------:R-:W3:Y:S02]  /*8670*/  @!P0 SYNCS.PHASECHK.TRANS64 P0, [R3+URZ+0xd0], R6 ;  /* 0x0000d006030085a7 */ /* 0x000ee400080010ff */
[----:B---3--:R-:W-:Y:S05]  /*8680*/  @!P0 BRA `(.L_x_137) ;  /* 0xfffffffc00f08947 */ /* 0x008fea000383ffff */
[----:B------:R-:W-:Y:S05]  /*8690*/  BRA `(.L_x_24) ;  /* 0xffffff9400d07947 */ /* 0x000fea000383ffff */
.L_x_32:
[----:B------:R-:W-:Y:S07]  /*86a0*/  MOV R3, UR33 ;  /* 0x0000002100037c02 */ /* 0x000fee0008000f00 */
.L_x_138:
[----:B--2---:R2:W1:Y:S02]  /*86b0*/  SYNCS.PHASECHK.TRANS64.TRYWAIT P0, [R3+URZ+0xd0], R6 ;  /* 0x0000d006030075a7 */ /* 0x00446400080011ff */
[----:B-1----:R-:W-:Y:S05]  /*86c0*/  @!P0 NANOSLEEP.SYNCS 0x989680 ;  /* 0x009896800000895d */ /* 0x002fea0003900000 */
[----:B------:R-:W1:Y:S02]  /*86d0*/  @!P0 SYNCS.PHASECHK.TRANS64 P0, [R3+URZ+0xd0], R6 ;  /* 0x0000d006030085a7 */ /* 0x000e6400080010ff */
[----:B-1----:R-:W-:Y:S05]  /*86e0*/  @!P0 BRA `(.L_x_138) ;  /* 0xfffffffc00f08947 */ /* 0x002fea000383ffff */
[----:B------:R-:W-:Y:S05]  /*86f0*/  BRA `(.L_x_31) ;  /* 0xffffff9c00107947 */ /* 0x000fea000383ffff */
.L_x_37:
[----:B-1----:R-:W-:-:S07]  /*8700*/  MOV R2, UR37 ;  /* 0x0000002500027c02 */ /* 0x002fce0008000f00 */
.L_x_139:
[----:B-1----:R1:W3:Y:S02]  /*8710*/  SYNCS.PHASECHK.TRANS64.TRYWAIT P0, [R2+URZ+0x1e0], R3 ;  /* 0x0001e003020075a7 */ /* 0x0022e400080011ff */
[----:B---3--:R-:W-:Y:S05]  /*8720*/  @!P0 NANOSLEEP.SYNCS 0x989680 ;  /* 0x009896800000895d */ /* 0x008fea0003900000 */
[----:B------:R-:W3:Y:S02]  /*8730*/  @!P0 SYNCS.PHASECHK.TRANS64 P0, [R2+URZ+0x1e0], R3 ;  /* 0x0001e003020085a7 */ /* 0x000ee400080010ff */
[----:B---3--:R-:W-:Y:S05]  /*8740*/  @!P0 BRA `(.L_x_139) ;  /* 0xfffffffc00f08947 */ /* 0x008fea000383ffff */
[----:B------:R-:W-:Y:S05]  /*8750*/  BRA `(.L_x_140) ;  /* 0xffffffa000007947 */ /* 0x000fea000383ffff */
.L_x_41:
[----:B------:R-:W-:-:S07]  /*8760*/  MOV R0, UR4 ;  /* 0x0000000400007c02 */ /* 0x000fce0008000f00 */
.L_x_141:
[----:B-1----:R1:W2:Y:S02]  /*8770*/  SYNCS.PHASECHK.TRANS64.TRYWAIT P0, [R0+URZ], R3 ;  /* 0x00000003000075a7 */ /* 0x0022a400080011ff */
[----:B--2---:R-:W-:Y:S05]  /*8780*/  @!P0 NANOSLEEP.SYNCS 0x989680 ;  /* 0x009896800000895d */ /* 0x004fea0003900000 */
[----:B------:R-:W2:Y:S02]  /*8790*/  @!P0 SYNCS.PHASECHK.TRANS64 P0, [R0+URZ], R3 ;  /* 0x00000003000085a7 */ /* 0x000ea400080010ff */
[----:B--2---:R-:W-:Y:S05]  /*87a0*/  @!P0 BRA `(.L_x_141) ;  /* 0xfffffffc00f08947 */ /* 0x004fea000383ffff */
[----:B------:R-:W-:Y:S05]  /*87b0*/  BRA `(.L_x_142) ;  /* 0xffffffa400507947 */ /* 0x000fea000383ffff */
.L_x_42:
[----:B------:R-:W-:-:S07]  /*87c0*/  MOV R0, UR4 ;  /* 0x0000000400007c02 */ /* 0x000fce0008000f00 */
.L_x_143:
[----:B-1----:R1:W2:Y:S02]  /*87d0*/  SYNCS.PHASECHK.TRANS64.TRYWAIT P0, [R0+URZ], R3 ;  /* 0x00000003000075a7 */ /* 0x0022a400080011ff */
[----:B--2---:R-:W-:Y:S05]  /*87e0*/  @!P0 NANOSLEEP.SYNCS 0x989680 ;  /* 0x009896800000895d */ /* 0x004fea0003900000 */
[----:B------:R-:W2:Y:S02]  /*87f0*/  @!P0 SYNCS.PHASECHK.TRANS64 P0, [R0+URZ], R3 ;  /* 0x00000003000085a7 */ /* 0x000ea400080010ff */
[----:B--2---:R-:W-:Y:S05]  /*8800*/  @!P0 BRA `(.L_x_143) ;  /* 0xfffffffc00f08947 */ /* 0x004fea000383ffff */
[----:B------:R-:W-:Y:S05]  /*8810*/  BRA `(.L_x_144) ;  /* 0xffffffa4005c7947 */ /* 0x000fea000383ffff */
.L_x_43:
[----:B------:R-:W-:-:S07]  /*8820*/  MOV R0, UR4 ;  /* 0x0000000400007c02 */ /* 0x000fce0008000f00 */
.L_x_145:
[----:B-1----:R1:W2:Y:S02]  /*8830*/  SYNCS.PHASECHK.TRANS64.TRYWAIT P0, [R0+URZ], R3 ;  /* 0x00000003000075a7 */ /* 0x0022a400080011ff */
[----:B--2---:R-:W-:Y:S05]  /*8840*/  @!P0 NANOSLEEP.SYNCS 0x989680 ;  /* 0x009896800000895d */ /* 0x004fea0003900000 */
[----:B------:R-:W2:Y:S02]  /*8850*/  @!P0 SYNCS.PHASECHK.TRANS64 P0, [R0+URZ], R3 ;  /* 0x00000003000085a7 */ /* 0x000ea400080010ff */
[----:B--2---:R-:W-:Y:S05]  /*8860*/  @!P0 BRA `(.L_x_145) ;  /* 0xfffffffc00f08947 */ /* 0x004fea000383ffff */
[----:B------:R-:W-:Y:S05]  /*8870*/  BRA `(.L_x_146) ;  /* 0xffffffa400687947 */ /* 0x000fea000383ffff */
.L_x_44:
[----:B------:R-:W-:-:S07]  /*8880*/  MOV R0, UR4 ;  /* 0x0000000400007c02 */ /* 0x000fce0008000f00 */
.L_x_147:
[----:B-1----:R1:W2:Y:S02]  /*8890*/  SYNCS.PHASECHK.TRANS64.TRYWAIT P0, [R0+URZ], R3 ;  /* 0x00000003000075a7 */ /* 0x0022a400080011ff */
[----:B--2---:R-:W-:Y:S05]  /*88a0*/  @!P0 NANOSLEEP.SYNCS 0x989680 ;  /* 0x009896800000895d */ /* 0x004fea0003900000 */
[----:B------:R-:W2:Y:S02]  /*88b0*/  @!P0 SYNCS.PHASECHK.TRANS64 P0, [R0+URZ], R3 ;  /* 0x00000003000085a7 */ /* 0x000ea400080010ff */
[----:B--2---:R-:W-:Y:S05]  /*88c0*/  @!P0 BRA `(.L_x_147) ;  /* 0xfffffffc00f08947 */ /* 0x004fea000383ffff */
[----:B------:R-:W-:Y:S05]  /*88d0*/  BRA `(.L_x_148) ;  /* 0xffffffa400747947 */ /* 0x000fea000383ffff */
.L_x_45:
[----:B------:R-:W-:-:S07]  /*88e0*/  MOV R0, UR4 ;  /* 0x0000000400007c02 */ /* 0x000fce0008000f00 */
.L_x_149:
[----:B-1----:R1:W2:Y:S02]  /*88f0*/  SYNCS.PHASECHK.TRANS64.TRYWAIT P0, [R0+URZ], R3 ;  /* 0x00000003000075a7 */ /* 0x0022a400080011ff */
[----:B--2---:R-:W-:Y:S05]  /*8900*/  @!P0 NANOSLEEP.SYNCS 0x989680 ;  /* 0x009896800000895d */ /* 0x004fea0003900000 */
[----:B------:R-:W2:Y:S02]  /*8910*/  @!P0 SYNCS.PHASECHK.TRANS64 P0, [R0+URZ], R3 ;  /* 0x00000003000085a7 */ /* 0x000ea400080010ff */
[----:B--2---:R-:W-:Y:S05]  /*8920*/  @!P0 BRA `(.L_x_149) ;  /* 0xfffffffc00f08947 */ /* 0x004fea000383ffff */
[----:B------:R-:W-:Y:S05]  /*8930*/  BRA `(.L_x_150) ;  /* 0xffffffa400807947 */ /* 0x000fea000383ffff */
.L_x_46:
[----:B------:R-:W-:-:S07]  /*8940*/  MOV R0, UR4 ;  /* 0x0000000400007c02 */ /* 0x000fce0008000f00 */
.L_x_151:
[----:B-1----:R1:W2:Y:S02]  /*8950*/  SYNCS.PHASECHK.TRANS64.TRYWAIT P0, [R0+URZ], R3 ;  /* 0x00000003000075a7 */ /* 0x0022a400080011ff */
[----:B--2---:R-:W-:Y:S05]  /*8960*/  @!P0 NANOSLEEP.SYNCS 0x989680 ;  /* 0x009896800000895d */ /* 0x004fea0003900000 */
[----:B------:R-:W2:Y:S02]  /*8970*/  @!P0 SYNCS.PHASECHK.TRANS64 P0, [R0+URZ], R3 ;  /* 0x00000003000085a7 */ /* 0x000ea400080010ff */
[----:B--2---:R-:W-:Y:S05]  /*8980*/  @!P0 BRA `(.L_x_151) ;  /* 0xfffffffc00f08947 */ /* 0x004fea000383ffff */
[----:B------:R-:W-:Y:S05]  /*8990*/  BRA `(.L_x_152) ;  /* 0xffffffa4008c7947 */ /* 0x000fea000383ffff */
.L_x_47:
[----:B------:R-:W-:-:S07]  /*89a0*/  MOV R0, UR4 ;  /* 0x0000000400007c02 */ /* 0x000fce0008000f00 */
.L_x_153:
[----:B-1----:R1:W2:Y:S02]  /*89b0*/  SYNCS.PHASECHK.TRANS64.TRYWAIT P0, [R0+URZ], R3 ;  /* 0x00000003000075a7 */ /* 0x0022a400080011ff */
[----:B--2---:R-:W-:Y:S05]  /*89c0*/  @!P0 NANOSLEEP.SYNCS 0x989680 ;  /* 0x009896800000895d */ /* 0x004fea0003900000 */
[----:B------:R-:W2:Y:S02]  /*89d0*/  @!P0 SYNCS.PHASECHK.TRANS64 P0, [R0+URZ], R3 ;  /* 0x00000003000085a7 */ /* 0x000ea400080010ff */
[----:B--2---:R-:W-:Y:S05]  /*89e0*/  @!P0 BRA `(.L_x_153) ;  /* 0xfffffffc00f08947 */ /* 0x004fea000383ffff */
[----:B------:R-:W-:Y:S05]  /*89f0*/  BRA `(.L_x_154) ;  /* 0xffffffa400987947 */ /* 0x000fea000383ffff */
.L_x_48:
[----:B------:R-:W-:-:S07]  /*8a00*/  MOV R0, UR4 ;  /* 0x0000000400007c02 */ /* 0x000fce0008000f00 */
.L_x_155:
[----:B-1----:R1:W2:Y:S02]  /*8a10*/  SYNCS.PHASECHK.TRANS64.TRYWAIT P0, [R0+URZ], R3 ;  /* 0x00000003000075a7 */ /* 0x0022a400080011ff */
[----:B--2---:R-:W-:Y:S05]  /*8a20*/  @!P0 NANOSLEEP.SYNCS 0x989680 ;  /* 0x009896800000895d */ /* 0x004fea0003900000 */
[----:B------:R-:W2:Y:S02]  /*8a30*/  @!P0 SYNCS.PHASECHK.TRANS64 P0, [R0+URZ], R3 ;  /* 0x00000003000085a7 */ /* 0x000ea400080010ff */
[----:B--2---:R-:W-:Y:S05]  /*8a40*/  @!P0 BRA `(.L_x_155) ;  /* 0xfffffffc00f08947 */ /* 0x004fea000383ffff */
[----:B------:R-:W-:Y:S05]  /*8a50*/  BRA `(.L_x_156) ;  /* 0xffffffa400a47947 */ /* 0x000fea000383ffff */
.L_x_49:
[----:B------:R-:W-:-:S07]  /*8a60*/  MOV R0, UR4 ;  /* 0x0000000400007c02 */ /* 0x000fce0008000f00 */
.L_x_157:
[----:B-1----:R1:W2:Y:S02]  /*8a70*/  SYNCS.PHASECHK.TRANS64.TRYWAIT P0, [R0+URZ], R3 ;  /* 0x00000003000075a7 */ /* 0x0022a400080011ff */
[----:B--2---:R-:W-:Y:S05]  /*8a80*/  @!P0 NANOSLEEP.SYNCS 0x989680 ;  /* 0x009896800000895d */ /* 0x004fea0003900000 */
[----:B------:R-:W2:Y:S02]  /*8a90*/  @!P0 SYNCS.PHASECHK.TRANS64 P0, [R0+URZ], R3 ;  /* 0x00000003000085a7 */ /* 0x000ea400080010ff */
[----:B--2---:R-:W-:Y:S05]  /*8aa0*/  @!P0 BRA `(.L_x_157) ;  /* 0xfffffffc00f08947 */ /* 0x004fea000383ffff */
[----:B------:R-:W-:Y:S05]  /*8ab0*/  BRA `(.L_x_158) ;  /* 0xffffffa400b07947 */ /* 0x000fea000383ffff */
.L_x_50:
[----:B------:R-:W-:-:S07]  /*8ac0*/  MOV R0, UR4 ;  /* 0x0000000400007c02 */ /* 0x000fce0008000f00 */
.L_x_159:
[----:B-1----:R1:W2:Y:S02]  /*8ad0*/  SYNCS.PHASECHK.TRANS64.TRYWAIT P0, [R0+URZ], R3 ;  /* 0x00000003000075a7 */ /* 0x0022a400080011ff */
[----:B--2---:R-:W-:Y:S05]  /*8ae0*/  @!P0 NANOSLEEP.SYNCS 0x989680 ;  /* 0x009896800000895d */ /* 0x004fea0003900000 */
[----:B------:R-:W2:Y:S02]  /*8af0*/  @!P0 SYNCS.PHASECHK.TRANS64 P0, [R0+URZ], R3 ;  /* 0x00000003000085a7 */ /* 0x000ea400080010ff */
[----:B--2---:R-:W-:Y:S05]  /*8b00*/  @!P0 BRA `(.L_x_159) ;  /* 0xfffffffc00f08947 */ /* 0x004fea000383ffff */
[----:B------:R-:W-:Y:S05]  /*8b10*/  BRA `(.L_x_160) ;  /* 0xffffffa400bc7947 */ /* 0x000fea000383ffff */
.L_x_51:
[----:B------:R-:W-:-:S07]  /*8b20*/  MOV R0, UR4 ;  /* 0x0000000400007c02 */ /* 0x000fce0008000f00 */
.L_x_161:
[----:B-1----:R1:W2:Y:S02]  /*8b30*/  SYNCS.PHASECHK.TRANS64.TRYWAIT P0, [R0+URZ], R3 ;  /* 0x00000003000075a7 */ /* 0x0022a400080011ff */
[----:B--2---:R-:W-:Y:S05]  /*8b40*/  @!P0 NANOSLEEP.SYNCS 0x989680 ;  /* 0x009896800000895d */ /* 0x004fea0003900000 */
[----:B------:R-:W2:Y:S02]  /*8b50*/  @!P0 SYNCS.PHASECHK.TRANS64 P0, [R0+URZ], R3 ;  /* 0x00000003000085a7 */ /* 0x000ea400080010ff */
[----:B--2---:R-:W-:Y:S05]  /*8b60*/  @!P0 BRA `(.L_x_161) ;  /* 0xfffffffc00f08947 */ /* 0x004fea000383ffff */
[----:B------:R-:W-:Y:S05]  /*8b70*/  BRA `(.L_x_162) ;  /* 0xffffffa400c87947 */ /* 0x000fea000383ffff */
.L_x_52:
[----:B------:R-:W-:-:S07]  /*8b80*/  MOV R0, UR4 ;  /* 0x0000000400007c02 */ /* 0x000fce0008000f00 */
.L_x_163:
[----:B-1----:R1:W2:Y:S02]  /*8b90*/  SYNCS.PHASECHK.TRANS64.TRYWAIT P0, [R0+URZ], R3 ;  /* 0x00000003000075a7 */ /* 0x0022a400080011ff */
[----:B--2---:R-:W-:Y:S05]  /*8ba0*/  @!P0 NANOSLEEP.SYNCS 0x989680 ;  /* 0x009896800000895d */ /* 0x004fea0003900000 */
[----:B------:R-:W2:Y:S02]  /*8bb0*/  @!P0 SYNCS.PHASECHK.TRANS64 P0, [R0+URZ], R3 ;  /* 0x00000003000085a7 */ /* 0x000ea400080010ff */
[----:B--2---:R-:W-:Y:S05]  /*8bc0*/  @!P0 BRA `(.L_x_163) ;  /* 0xfffffffc00f08947 */ /* 0x004fea000383ffff */
[----:B------:R-:W-:Y:S05]  /*8bd0*/  BRA `(.L_x_164) ;  /* 0xffffffa400d47947 */ /* 0x000fea000383ffff */
.L_x_53:
[----:B------:R-:W-:-:S07]  /*8be0*/  MOV R0, UR4 ;  /* 0x0000000400007c02 */ /* 0x000fce0008000f00 */
.L_x_165:
[----:B-1----:R1:W2:Y:S02]  /*8bf0*/  SYNCS.PHASECHK.TRANS64.TRYWAIT P0, [R0+URZ], R3 ;  /* 0x00000003000075a7 */ /* 0x0022a400080011ff */
[----:B--2---:R-:W-:Y:S05]  /*8c00*/  @!P0 NANOSLEEP.SYNCS 0x989680 ;  /* 0x009896800000895d */ /* 0x004fea0003900000 */
[----:B------:R-:W2:Y:S02]  /*8c10*/  @!P0 SYNCS.PHASECHK.TRANS64 P0, [R0+URZ], R3 ;  /* 0x00000003000085a7 */ /* 0x000ea400080010ff */
[----:B--2---:R-:W-:Y:S05]  /*8c20*/  @!P0 BRA `(.L_x_165) ;  /* 0xfffffffc00f08947 */ /* 0x004fea000383ffff */
[----:B------:R-:W-:Y:S05]  /*8c30*/  BRA `(.L_x_166) ;  /* 0xffffffa400e07947 */ /* 0x000fea000383ffff */
.L_x_54:
[----:B------:R-:W-:-:S07]  /*8c40*/  MOV R0, UR4 ;  /* 0x0000000400007c02 */ /* 0x000fce0008000f00 */
.L_x_167:
[----:B-1----:R1:W2:Y:S02]  /*8c50*/  SYNCS.PHASECHK.TRANS64.TRYWAIT P0, [R0+URZ], R3 ;  /* 0x00000003000075a7 */ /* 0x0022a400080011ff */
[----:B--2---:R-:W-:Y:S05]  /*8c60*/  @!P0 NANOSLEEP.SYNCS 0x989680 ;  /* 0x009896800000895d */ /* 0x004fea0003900000 */
[----:B------:R-:W2:Y:S02]  /*8c70*/  @!P0 SYNCS.PHASECHK.TRANS64 P0, [R0+URZ], R3 ;  /* 0x00000003000085a7 */ /* 0x000ea400080010ff */
[----:B--2---:R-:W-:Y:S05]  /*8c80*/  @!P0 BRA `(.L_x_167) ;  /* 0xfffffffc00f08947 */ /* 0x004fea000383ffff */
[----:B------:R-:W-:Y:S05]  /*8c90*/  BRA `(.L_x_168) ;  /* 0xffffffa400ec7947 */ /* 0x000fea000383ffff */
.L_x_55:
[----:B------:R-:W-:-:S07]  /*8ca0*/  MOV R0, UR4 ;  /* 0x0000000400007c02 */ /* 0x000fce0008000f00 */
.L_x_169:
[----:B-1----:R1:W2:Y:S02]  /*8cb0*/  SYNCS.PHASECHK.TRANS64.TRYWAIT P0, [R0+URZ], R3 ;  /* 0x00000003000075a7 */ /* 0x0022a400080011ff */
[----:B--2---:R-:W-:Y:S05]  /*8cc0*/  @!P0 NANOSLEEP.SYNCS 0x989680 ;  /* 0x009896800000895d */ /* 0x004fea0003900000 */
[----:B------:R-:W2:Y:S02]  /*8cd0*/  @!P0 SYNCS.PHASECHK.TRANS64 P0, [R0+URZ], R3 ;  /* 0x00000003000085a7 */ /* 0x000ea400080010ff */
[----:B--2---:R-:W-:Y:S05]  /*8ce0*/  @!P0 BRA `(.L_x_169) ;  /* 0xfffffffc00f08947 */ /* 0x004fea000383ffff */
[----:B------:R-:W-:Y:S05]  /*8cf0*/  BRA `(.L_x_170) ;  /* 0xffffffa400f87947 */ /* 0x000fea000383ffff */
.L_x_56:
[----:B------:R-:W-:-:S07]  /*8d00*/  MOV R0, UR4 ;  /* 0x0000000400007c02 */ /* 0x000fce0008000f00 */
.L_x_171:
[----:B-1----:R1:W2:Y:S02]  /*8d10*/  SYNCS.PHASECHK.TRANS64.TRYWAIT P0, [R0+URZ], R3 ;  /* 0x00000003000075a7 */ /* 0x0022a400080011ff */
[----:B--2---:R-:W-:Y:S05]  /*8d20*/  @!P0 NANOSLEEP.SYNCS 0x989680 ;  /* 0x009896800000895d */ /* 0x004fea0003900000 */
[----:B------:R-:W2:Y:S02]  /*8d30*/  @!P0 SYNCS.PHASECHK.TRANS64 P0, [R0+URZ], R3 ;  /* 0x00000003000085a7 */ /* 0x000ea400080010ff */
[----:B--2---:R-:W-:Y:S05]  /*8d40*/  @!P0 BRA `(.L_x_171) ;  /* 0xfffffffc00f08947 */ /* 0x004fea000383ffff */
[----:B------:R-:W-:Y:S05]  /*8d50*/  BRA `(.L_x_172) ;  /* 0xffffffa800047947 */ /* 0x000fea000383ffff */
.L_x_57:
[----:B------:R-:W-:-:S07]  /*8d60*/  MOV R0, UR4 ;  /* 0x0000000400007c02 */ /* 0x000fce0008000f00 */
.L_x_173:
[----:B-1----:R1:W2:Y:S02]  /*8d70*/  SYNCS.PHASECHK.TRANS64.TRYWAIT P0, [R0+URZ], R3 ;  /* 0x00000003000075a7 */ /* 0x0022a400080011ff */
[----:B--2---:R-:W-:Y:S05]  /*8d80*/  @!P0 NANOSLEEP.SYNCS 0x989680 ;  /* 0x009896800000895d */ /* 0x004fea0003900000 */
[----:B------:R-:W2:Y:S02]  /*8d90*/  @!P0 SYNCS.PHASECHK.TRANS64 P0, [R0+URZ], R3 ;  /* 0x00000003000085a7 */ /* 0x000ea400080010ff */
[----:B--2---:R-:W-:Y:S05]  /*8da0*/  @!P0 BRA `(.L_x_173) ;  /* 0xfffffffc00f08947 */ /* 0x004fea000383ffff */
[----:B------:R-:W-:Y:S05]  /*8db0*/  BRA `(.L_x_174) ;  /* 0xffffffa800107947 */ /* 0x000fea000383ffff */
.L_x_58:
[----:B------:R-:W-:-:S07]  /*8dc0*/  MOV R0, UR4 ;  /* 0x0000000400007c02 */ /* 0x000fce0008000f00 */
.L_x_175:
[----:B-1----:R1:W2:Y:S02]  /*8dd0*/  SYNCS.PHASECHK.TRANS64.TRYWAIT P0, [R0+URZ], R3 ;  /* 0x00000003000075a7 */ /* 0x0022a400080011ff */
[----:B--2---:R-:W-:Y:S05]  /*8de0*/  @!P0 NANOSLEEP.SYNCS 0x989680 ;  /* 0x009896800000895d */ /* 0x004fea0003900000 */
[----:B------:R-:W2:Y:S02]  /*8df0*/  @!P0 SYNCS.PHASECHK.TRANS64 P0, [R0+URZ], R3 ;  /* 0x00000003000085a7 */ /* 0x000ea400080010ff */
[----:B--2---:R-:W-:Y:S05]  /*8e00*/  @!P0 BRA `(.L_x_175) ;  /* 0xfffffffc00f08947 */ /* 0x004fea000383ffff */
[----:B------:R-:W-:Y:S05]  /*8e10*/  BRA `(.L_x_176) ;  /* 0xffffffa8001c7947 */ /* 0x000fea000383ffff */
.L_x_59:
[----:B------:R-:W-:-:S07]  /*8e20*/  MOV R0, UR4 ;  /* 0x0000000400007c02 */ /* 0x000fce0008000f00 */
.L_x_177:
[----:B-1----:R1:W2:Y:S02]  /*8e30*/  SYNCS.PHASECHK.TRANS64.TRYWAIT P0, [R0+URZ], R3 ;  /* 0x00000003000075a7 */ /* 0x0022a400080011ff */
[----:B--2---:R-:W-:Y:S05]  /*8e40*/  @!P0 NANOSLEEP.SYNCS 0x989680 ;  /* 0x009896800000895d */ /* 0x004fea0003900000 */
[----:B------:R-:W2:Y:S02]  /*8e50*/  @!P0 SYNCS.PHASECHK.TRANS64 P0, [R0+URZ], R3 ;  /* 0x00000003000085a7 */ /* 0x000ea400080010ff */
[----:B--2---:R-:W-:Y:S05]  /*8e60*/  @!P0 BRA `(.L_x_177) ;  /* 0xfffffffc00f08947 */ /* 0x004fea000383ffff */
[----:B------:R-:W-:Y:S05]  /*8e70*/  BRA `(.L_x_178) ;  /* 0xffffffa800287947 */ /* 0x000fea000383ffff */
.L_x_60:
[----:B------:R-:W-:-:S07]  /*8e80*/  MOV R0, UR4 ;  /* 0x0000000400007c02 */ /* 0x000fce0008000f00 */
.L_x_179:
[----:B-1----:R1:W2:Y:S02]  /*8e90*/  SYNCS.PHASECHK.TRANS64.TRYWAIT P0, [R0+URZ], R3 ;  /* 0x00000003000075a7 */ /* 0x0022a400080011ff */
[----:B--2---:R-:W-:Y:S05]  /*8ea0*/  @!P0 NANOSLEEP.SYNCS 0x989680 ;  /* 0x009896800000895d */ /* 0x004fea0003900000 */
[----:B------:R-:W2:Y:S02]  /*8eb0*/  @!P0 SYNCS.PHASECHK.TRANS64 P0, [R0+URZ], R3 ;  /* 0x00000003000085a7 */ /* 0x000ea400080010ff */
[----:B--2---:R-:W-:Y:S05]  /*8ec0*/  @!P0 BRA `(.L_x_179) ;  /* 0xfffffffc00f08947 */ /* 0x004fea000383ffff */
[----:B------:R-:W-:Y:S05]  /*8ed0*/  BRA `(.L_x_180) ;  /* 0xffffffa800347947 */ /* 0x000fea000383ffff */
.L_x_61:
[----:B------:R-:W-:-:S07]  /*8ee0*/  MOV R0, UR4 ;  /* 0x0000000400007c02 */ /* 0x000fce0008000f00 */
.L_x_181:
[----:B-1----:R1:W2:Y:S02]  /*8ef0*/  SYNCS.PHASECHK.TRANS64.TRYWAIT P0, [R0+URZ], R3 ;  /* 0x00000003000075a7 */ /* 0x0022a400080011ff */
[----:B--2---:R-:W-:Y:S05]  /*8f00*/  @!P0 NANOSLEEP.SYNCS 0x989680 ;  /* 0x009896800000895d */ /* 0x004fea0003900000 */
[----:B------:R-:W2:Y:S02]  /*8f10*/  @!P0 SYNCS.PHASECHK.TRANS64 P0, [R0+URZ], R3 ;  /* 0x00000003000085a7 */ /* 0x000ea400080010ff */
[----:B--2---:R-:W-:Y:S05]  /*8f20*/  @!P0 BRA `(.L_x_181) ;  /* 0xfffffffc00f08947 */ /* 0x004fea000383ffff */
[----:B------:R-:W-:Y:S05]  /*8f30*/  BRA `(.L_x_182) ;  /* 0xffffffa800407947 */ /* 0x000fea000383ffff */
.L_x_62:
[----:B------:R-:W-:-:S07]  /*8f40*/  MOV R0, UR4 ;  /* 0x0000000400007c02 */ /* 0x000fce0008000f00 */
.L_x_183:
[----:B-1----:R1:W2:Y:S02]  /*8f50*/  SYNCS.PHASECHK.TRANS64.TRYWAIT P0, [R0+URZ], R3 ;  /* 0x00000003000075a7 */ /* 0x0022a400080011ff */
[----:B--2---:R-:W-:Y:S05]  /*8f60*/  @!P0 NANOSLEEP.SYNCS 0x989680 ;  /* 0x009896800000895d */ /* 0x004fea0003900000 */
[----:B------:R-:W2:Y:S02]  /*8f70*/  @!P0 SYNCS.PHASECHK.TRANS64 P0, [R0+URZ], R3 ;  /* 0x00000003000085a7 */ /* 0x000ea400080010ff */
[----:B--2---:R-:W-:Y:S05]  /*8f80*/  @!P0 BRA `(.L_x_183) ;  /* 0xfffffffc00f08947 */ /* 0x004fea000383ffff */
[----:B------:R-:W-:Y:S05]  /*8f90*/  BRA `(.L_x_184) ;  /* 0xffffffa8004c7947 */ /* 0x000fea000383ffff */
.L_x_63:
[----:B------:R-:W-:-:S07]  /*8fa0*/  MOV R0, UR4 ;  /* 0x0000000400007c02 */ /* 0x000fce0008000f00 */
.L_x_185:
[----:B-1----:R1:W2:Y:S02]  /*8fb0*/  SYNCS.PHASECHK.TRANS64.TRYWAIT P0, [R0+URZ], R3 ;  /* 0x00000003000075a7 */ /* 0x0022a400080011ff */
[----:B--2---:R-:W-:Y:S05]  /*8fc0*/  @!P0 NANOSLEEP.SYNCS 0x989680 ;  /* 0x009896800000895d */ /* 0x004fea0003900000 */
[----:B------:R-:W2:Y:S02]  /*8fd0*/  @!P0 SYNCS.PHASECHK.TRANS64 P0, [R0+URZ], R3 ;  /* 0x00000003000085a7 */ /* 0x000ea400080010ff */
[----:B--2---:R-:W-:Y:S05]  /*8fe0*/  @!P0 BRA `(.L_x_185) ;  /* 0xfffffffc00f08947 */ /* 0x004fea000383ffff */
[----:B------:R-:W-:Y:S05]  /*8ff0*/  BRA `(.L_x_186) ;  /* 0xffffffa800587947 */ /* 0x000fea000383ffff */
.L_x_64:
[----:B------:R-:W-:-:S07]  /*9000*/  MOV R0, UR4 ;  /* 0x0000000400007c02 */ /* 0x000fce0008000f00 */
.L_x_187:
[----:B-1----:R1:W2:Y:S02]  /*9010*/  SYNCS.PHASECHK.TRANS64.TRYWAIT P0, [R0+URZ], R3 ;  /* 0x00000003000075a7 */ /* 0x0022a400080011ff */
[----:B--2---:R-:W-:Y:S05]  /*9020*/  @!P0 NANOSLEEP.SYNCS 0x989680 ;  /* 0x009896800000895d */ /* 0x004fea0003900000 */
[----:B------:R-:W2:Y:S02]  /*9030*/  @!P0 SYNCS.PHASECHK.TRANS64 P0, [R0+URZ], R3 ;  /* 0x00000003000085a7 */ /* 0x000ea400080010ff */
[----:B--2---:R-:W-:Y:S05]  /*9040*/  @!P0 BRA `(.L_x_187) ;  /* 0xfffffffc00f08947 */ /* 0x004fea000383ffff */
[----:B------:R-:W-:Y:S05]  /*9050*/  BRA `(.L_x_188) ;  /* 0xffffffa800647947 */ /* 0x000fea000383ffff */
.L_x_65:
[----:B------:R-:W-:-:S07]  /*9060*/  MOV R0, UR4 ;  /* 0x0000000400007c02 */ /* 0x000fce0008000f00 */
.L_x_189:
[----:B-1----:R1:W2:Y:S02]  /*9070*/  SYNCS.PHASECHK.TRANS64.TRYWAIT P0, [R0+URZ], R3 ;  /* 0x00000003000075a7 */ /* 0x0022a400080011ff */
[----:B--2---:R-:W-:Y:S05]  /*9080*/  @!P0 NANOSLEEP.SYNCS 0x989680 ;  /* 0x009896800000895d */ /* 0x004fea0003900000 */
[----:B------:R-:W2:Y:S02]  /*9090*/  @!P0 SYNCS.PHASECHK.TRANS64 P0, [R0+URZ], R3 ;  /* 0x00000003000085a7 */ /* 0x000ea400080010ff */
[----:B--2---:R-:W-:Y:S05]  /*90a0*/  @!P0 BRA `(.L_x_189) ;  /* 0xfffffffc00f08947 */ /* 0x004fea000383ffff */
[----:B------:R-:W-:Y:S05]  /*90b0*/  BRA `(.L_x_190) ;  /* 0xffffffa800707947 */ /* 0x000fea000383ffff */
.L_x_68:
[----:B------:R-:W-:-:S07]  /*90c0*/  MOV R4, UR45 ;  /* 0x0000002d00047c02 */ /* 0x000fce0008000f00 */
.L_x_191:
[----:B--2---:R2:W3:Y:S02]  /*90d0*/  SYNCS.PHASECHK.TRANS64.TRYWAIT P1, [R4+URZ+0x1e8], R7 ;  /* 0x0001e807040075a7 */ /* 0x0044e400080211ff */
[----:B---3--:R-:W-:Y:S05]  /*90e0*/  @!P1 NANOSLEEP.SYNCS 0x989680 ;  /* 0x009896800000995d */ /* 0x008fea0003900000 */
[----:B------:R-:W3:Y:S02]  /*90f0*/  @!P1 SYNCS.PHASECHK.TRANS64 P1, [R4+URZ+0x1e8], R7 ;  /* 0x0001e807040095a7 */ /* 0x000ee400080210ff */
[----:B---3--:R-:W-:Y:S05]  /*9100*/  @!P1 BRA `(.L_x_191) ;  /* 0xfffffffc00f09947 */ /* 0x008fea000383ffff */
[----:B------:R-:W-:Y:S05]  /*9110*/  BRA `(.L_x_192) ;  /* 0xffffffa800d47947 */ /* 0x000fea000383ffff */
.L_x_69:
[----:B--2---:R-:W-:-:S07]  /*9120*/  MOV R4, UR45 ;  /* 0x0000002d00047c02 */ /* 0x004fce0008000f00 */
.L_x_193:
[----:B--2---:R2:W3:Y:S02]  /*9130*/  SYNCS.PHASECHK.TRANS64.TRYWAIT P1, [R4+URZ+0x1e0], R5 ;  /* 0x0001e005040075a7 */ /* 0x0044e400080211ff */
[----:B---3--:R-:W-:Y:S05]  /*9140*/  @!P1 NANOSLEEP.SYNCS 0x989680 ;  /* 0x009896800000995d */ /* 0x008fea0003900000 */
[----:B------:R-:W3:Y:S02]  /*9150*/  @!P1 SYNCS.PHASECHK.TRANS64 P1, [R4+URZ+0x1e0], R5 ;  /* 0x0001e005040095a7 */ /* 0x000ee400080210ff */
[----:B---3--:R-:W-:Y:S05]  /*9160*/  @!P1 BRA `(.L_x_193) ;  /* 0xfffffffc00f09947 */ /* 0x008fea000383ffff */
[----:B------:R-:W-:Y:S05]  /*9170*/  BRA `(.L_x_194) ;  /* 0xffffffa800dc7947 */ /* 0x000fea000383ffff */
.L_x_77:
[----:B------:R-:W-:-:S07]  /*9180*/  MOV R0, UR7 ;  /* 0x0000000700007c02 */ /* 0x000fce0008000f00 */
.L_x_195:
[----:B---3--:R3:W4:Y:S02]  /*9190*/  SYNCS.PHASECHK.TRANS64.TRYWAIT P0, [R0+URZ+0x1e0], R3 ;  /* 0x0001e003000075a7 */ /* 0x00872400080011ff */
[----:B----4-:R-:W-:Y:S05]  /*91a0*/  @!P0 NANOSLEEP.SYNCS 0x989680 ;  /* 0x009896800000895d */ /* 0x010fea0003900000 */
[----:B------:R-:W4:Y:S02]  /*91b0*/  @!P0 SYNCS.PHASECHK.TRANS64 P0, [R0+URZ+0x1e0], R3 ;  /* 0x0001e003000085a7 */ /* 0x000f2400080010ff */
[----:B----4-:R-:W-:Y:S05]  /*91c0*/  @!P0 BRA `(.L_x_195) ;  /* 0xfffffffc00f08947 */ /* 0x010fea000383ffff */
[----:B------:R-:W-:Y:S05]  /*91d0*/  BRA `(.L_x_196) ;  /* 0xffffffb000507947 */ /* 0x000fea000383ffff */
.L_x_78:
[----:B------:R-:W-:-:S07]  /*91e0*/  MOV R0, UR9 ;  /* 0x0000000900007c02 */ /* 0x000fce0008000f00 */
.L_x_197:
[----:B--2---:R2:W3:Y:S02]  /*91f0*/  SYNCS.PHASECHK.TRANS64.TRYWAIT P0, [R0+URZ+0x200], R3 ;  /* 0x00020003000075a7 */ /* 0x0044e400080011ff */
[----:B---3--:R-:W-:Y:S05]  /*9200*/  @!P0 NANOSLEEP.SYNCS 0x989680 ;  /* 0x009896800000895d */ /* 0x008fea0003900000 */
[----:B------:R-:W3:Y:S02]  /*9210*/  @!P0 SYNCS.PHASECHK.TRANS64 P0, [R0+URZ+0x200], R3 ;  /* 0x00020003000085a7 */ /* 0x000ee400080010ff */
[----:B---3--:R-:W-:Y:S05]  /*9220*/  @!P0 BRA `(.L_x_197) ;  /* 0xfffffffc00f08947 */ /* 0x008fea000383ffff */
[----:B------:R-:W-:Y:S05]  /*9230*/  BRA `(.L_x_198) ;  /* 0xffffffb000687947 */ /* 0x000fea000383ffff */
.L_x_81:
[----:B--2---:R-:W-:Y:S07]  /*9240*/  MOV R0, UR8 ;  /* 0x0000000800007c02 */ /* 0x004fee0008000f00 */
.L_x_199:
[----:B--2---:R2:W3:Y:S02]  /*9250*/  SYNCS.PHASECHK.TRANS64.TRYWAIT P0, [R0+URZ], R9 ;  /* 0x00000009000075a7 */ /* 0x0044e400080011ff */
[----:B---3--:R-:W-:Y:S05]  /*9260*/  @!P0 NANOSLEEP.SYNCS 0x989680 ;  /* 0x009896800000895d */ /* 0x008fea0003900000 */
[----:B------:R-:W3:Y:S02]  /*9270*/  @!P0 SYNCS.PHASECHK.TRANS64 P0, [R0+URZ], R9 ;  /* 0x00000009000085a7 */ /* 0x000ee400080010ff */
[----:B---3--:R-:W-:Y:S05]  /*9280*/  @!P0 BRA `(.L_x_199) ;  /* 0xfffffffc00f08947 */ /* 0x008fea000383ffff */
[----:B------:R-:W-:Y:S05]  /*9290*/  BRA `(.L_x_80) ;  /* 0xffffffb000987947 */ /* 0x000fea000383ffff */
.L_x_84:
[----:B------:R-:W-:-:S07]  /*92a0*/  MOV R0, UR5 ;  /* 0x0000000500007c02 */ /* 0x000fce0008000f00 */
.L_x_200:
[----:B--2---:R2:W4:Y:S02]  /*92b0*/  SYNCS.PHASECHK.TRANS64.TRYWAIT P0, [R0+URZ], R3 ;  /* 0x00000003000075a7 */ /* 0x00452400080011ff */
[----:B----4-:R-:W-:Y:S05]  /*92c0*/  @!P0 NANOSLEEP.SYNCS 0x989680 ;  /* 0x009896800000895d */ /* 0x010fea0003900000 */
[----:B------:R-:W4:Y:S02]  /*92d0*/  @!P0 SYNCS.PHASECHK.TRANS64 P0, [R0+URZ], R3 ;  /* 0x00000003000085a7 */ /* 0x000f2400080010ff */
[----:B----4-:R-:W-:Y:S05]  /*92e0*/  @!P0 BRA `(.L_x_200) ;  /* 0xfffffffc00f08947 */ /* 0x010fea000383ffff */
[----:B------:R-:W-:Y:S05]  /*92f0*/  BRA `(.L_x_201) ;  /* 0xffffffb4005c7947 */ /* 0x000fea000383ffff */
.L_x_85:
[----:B------:R-:W-:-:S07]  /*9300*/  MOV R0, UR6 ;  /* 0x0000000600007c02 */ /* 0x000fce0008000f00 */
.L_x_202:
[----:B--2---:R2:W4:Y:S02]  /*9310*/  SYNCS.PHASECHK.TRANS64.TRYWAIT P0, [R0+URZ], R3 ;  /* 0x00000003000075a7 */ /* 0x00452400080011ff */
[----:B----4-:R-:W-:Y:S05]  /*9320*/  @!P0 NANOSLEEP.SYNCS 0x989680 ;  /* 0x009896800000895d */ /* 0x010fea0003900000 */
[----:B------:R-:W4:Y:S02]  /*9330*/  @!P0 SYNCS.PHASECHK.TRANS64 P0, [R0+URZ], R3 ;  /* 0x00000003000085a7 */ /* 0x000f2400080010ff */
[----:B----4-:R-:W-:Y:S05]  /*9340*/  @!P0 BRA `(.L_x_202) ;  /* 0xfffffffc00f08947 */ /* 0x010fea000383ffff */
[----:B------:R-:W-:Y:S05]  /*9350*/  BRA `(.L_x_203) ;  /* 0xffffffb400687947 */ /* 0x000fea000383ffff */
.L_x_90:
[----:B------:R-:W-:Y:S07]  /*9360*/  MOV R3, UR15 ;  /* 0x0000000f00037c02 */ /* 0x000fee0008000f00 */
.L_x_204:
[----:B--2---:R2:W3:Y:S02]  /*9370*/  SYNCS.PHASECHK.TRANS64.TRYWAIT P2, [R3+URZ+0x1e0], R0 ;  /* 0x0001e000030075a7 */ /* 0x0044e400080411ff */
[----:B---3--:R-:W-:Y:S05]  /*9380*/  @!P2 NANOSLEEP.SYNCS 0x989680 ;  /* 0x009896800000a95d */ /* 0x008fea0003900000 */
[----:B------:R-:W3:Y:S02]  /*9390*/  @!P2 SYNCS.PHASECHK.TRANS64 P2, [R3+URZ+0x1e0], R0 ;  /* 0x0001e0000300a5a7 */ /* 0x000ee400080410ff */
[----:B---3--:R-:W-:Y:S05]  /*93a0*/  @!P2 BRA `(.L_x_204) ;  /* 0xfffffffc00f0a947 */ /* 0x008fea000383ffff */
[----:B------:R-:W-:Y:S05]  /*93b0*/  BRA `(.L_x_205) ;  /* 0xffffffb800f47947 */ /* 0x000fea000383ffff */
.L_x_93:
[----:B------:R-:W-:Y:S07]  /*93c0*/  MOV R0, UR15 ;  /* 0x0000000f00007c02 */ /* 0x000fee0008000f00 */
.L_x_206:
[----:B--2---:R2:W3:Y:S02]  /*93d0*/  SYNCS.PHASECHK.TRANS64.TRYWAIT P0, [R0+URZ+0x1d8], R3 ;  /* 0x0001d803000075a7 */ /* 0x0044e400080011ff */
[----:B---3--:R-:W-:Y:S05]  /*93e0*/  @!P0 NANOSLEEP.SYNCS 0x989680 ;  /* 0x009896800000895d */ /* 0x008fea0003900000 */
[----:B------:R-:W3:Y:S02]  /*93f0*/  @!P0 SYNCS.PHASECHK.TRANS64 P0, [R0+URZ+0x1d8], R3 ;  /* 0x0001d803000085a7 */ /* 0x000ee400080010ff */
[----:B---3--:R-:W-:Y:S05]  /*9400*/  @!P0 BRA `(.L_x_206) ;  /* 0xfffffffc00f08947 */ /* 0x008fea000383ffff */
[----:B------:R-:W-:Y:S05]  /*9410*/  BRA `(.L_x_92) ;  /* 0xffffffc000047947 */ /* 0x000fea000383ffff */
.L_x_96:
[----:B------:R-:W-:Y:S07]  /*9420*/  MOV R0, UR19 ;  /* 0x0000001300007c02 */ /* 0x000fee0008000f00 */
.L_x_207:
[----:B-1----:R1:W2:Y:S02]  /*9430*/  SYNCS.PHASECHK.TRANS64.TRYWAIT P0, [R0+URZ+0x1b8], R3 ;  /* 0x0001b803000075a7 */ /* 0x0022a400080011ff */
[----:B--2---:R-:W-:Y:S05]  /*9440*/  @!P0 NANOSLEEP.SYNCS 0x989680 ;  /* 0x009896800000895d */ /* 0x004fea0003900000 */
[----:B------:R-:W2:Y:S02]  /*9450*/  @!P0 SYNCS.PHASECHK.TRANS64 P0, [R0+URZ+0x1b8], R3 ;  /* 0x0001b803000085a7 */ /* 0x000ea400080010ff */
[----:B--2---:R-:W-:Y:S05]  /*9460*/  @!P0 BRA `(.L_x_207) ;  /* 0xfffffffc00f08947 */ /* 0x004fea000383ffff */
[----:B------:R-:W-:Y:S05]  /*9470*/  BRA `(.L_x_208) ;  /* 0xffffffc000bc7947 */ /* 0x000fea000383ffff */
.L_x_97:
[----:B------:R-:W-:Y:S07]  /*9480*/  MOV R3, UR17 ;  /* 0x0000001100037c02 */ /* 0x000fee0008000f00 */
.L_x_209:
[----:B-1----:R1:W2:Y:S02]  /*9490*/  SYNCS.PHASECHK.TRANS64.TRYWAIT P0, [R3+URZ+0x1b8], R12 ;  /* 0x0001b80c030075a7 */ /* 0x0022a400080011ff */
[----:B--2---:R-:W-:Y:S05]  /*94a0*/  @!P0 NANOSLEEP.SYNCS 0x989680 ;  /* 0x009896800000895d */ /* 0x004fea0003900000 */
[----:B------:R-:W2:Y:S02]  /*94b0*/  @!P0 SYNCS.PHASECHK.TRANS64 P0, [R3+URZ+0x1b8], R12 ;  /* 0x0001b80c030085a7 */ /* 0x000ea400080010ff */
[----:B--2---:R-:W-:Y:S05]  /*94c0*/  @!P0 BRA `(.L_x_209) ;  /* 0xfffffffc00f08947 */ /* 0x004fea000383ffff */
[----:B------:R-:W-:Y:S05]  /*94d0*/  BRA `(.L_x_210) ;  /* 0xffffffc400587947 */ /* 0x000fea000383ffff */
.L_x_99:
[----:B------:R-:W-:-:S07]  /*94e0*/  MOV R0, UR4 ;  /* 0x0000000400007c02 */ /* 0x000fce0008000f00 */
.L_x_211:
[----:B-1----:R1:W2:Y:S02]  /*94f0*/  SYNCS.PHASECHK.TRANS64.TRYWAIT P0, [R0+URZ], R3 ;  /* 0x00000003000075a7 */ /* 0x0022a400080011ff */
[----:B--2---:R-:W-:Y:S05]  /*9500*/  @!P0 NANOSLEEP.SYNCS 0x989680 ;  /* 0x009896800000895d */ /* 0x004fea0003900000 */
[----:B------:R-:W2:Y:S02]  /*9510*/  @!P0 SYNCS.PHASECHK.TRANS64 P0, [R0+URZ], R3 ;  /* 0x00000003000085a7 */ /* 0x000ea400080010ff */
[----:B--2---:R-:W-:Y:S05]  /*9520*/  @!P0 BRA `(.L_x_211) ;  /* 0xfffffffc00f08947 */ /* 0x004fea000383ffff */
[----:B------:R-:W-:Y:S05]  /*9530*/  BRA `(.L_x_212) ;  /* 0xffffffc400d07947 */ /* 0x000fea000383ffff */
.L_x_100:
[----:B------:R-:W-:-:S07]  /*9540*/  MOV R0, UR4 ;  /* 0x0000000400007c02 */ /* 0x000fce0008000f00 */
.L_x_213:
[----:B-1----:R1:W2:Y:S02]  /*9550*/  SYNCS.PHASECHK.TRANS64.TRYWAIT P0, [R0+URZ], R3 ;  /* 0x00000003000075a7 */ /* 0x0022a400080011ff */
[----:B--2---:R-:W-:Y:S05]  /*9560*/  @!P0 NANOSLEEP.SYNCS 0x989680 ;  /* 0x009896800000895d */ /* 0x004fea0003900000 */
[----:B------:R-:W2:Y:S02]  /*9570*/  @!P0 SYNCS.PHASECHK.TRANS64 P0, [R0+URZ], R3 ;  /* 0x00000003000085a7 */ /* 0x000ea400080010ff */
[----:B--2---:R-:W-:Y:S05]  /*9580*/  @!P0 BRA `(.L_x_213) ;  /* 0xfffffffc00f08947 */ /* 0x004fea000383ffff */
[----:B------:R-:W-:Y:S05]  /*9590*/  BRA `(.L_x_214) ;  /* 0xffffffc400dc7947 */ /* 0x000fea000383ffff */
.L_x_102:
[----:B------:R-:W-:Y:S07]  /*95a0*/  MOV R0, UR50 ;  /* 0x0000003200007c02 */ /* 0x000fee0008000f00 */
.L_x_215:
[----:B--2---:R2:W3:Y:S02]  /*95b0*/  SYNCS.PHASECHK.TRANS64.TRYWAIT P0, [R0+URZ+0x1e0], R3 ;  /* 0x0001e003000075a7 */ /* 0x0044e400080011ff */
[----:B---3--:R-:W-:Y:S05]  /*95c0*/  @!P0 NANOSLEEP.SYNCS 0x989680 ;  /* 0x009896800000895d */ /* 0x008fea0003900000 */
[----:B------:R-:W3:Y:S02]  /*95d0*/  @!P0 SYNCS.PHASECHK.TRANS64 P0, [R0+URZ+0x1e0], R3 ;  /* 0x0001e003000085a7 */ /* 0x000ee400080010ff */
[----:B---3--:R-:W-:Y:S05]  /*95e0*/  @!P0 BRA `(.L_x_215) ;  /* 0xfffffffc00f08947 */ /* 0x008fea000383ffff */
[----:B------:R-:W-:Y:S05]  /*95f0*/  BRA `(.L_x_216) ;  /* 0xffffffc800d87947 */ /* 0x000fea000383ffff */
.L_x_112:
[----:B-1----:R1:W3:Y:S02]  /*9600*/  SYNCS.PHASECHK.TRANS64.TRYWAIT P1, [R0+URZ+0x1a0], R3 ;  /* 0x0001a003000075a7 */ /* 0x0022e400080211ff */
[----:B---3--:R-:W-:Y:S05]  /*9610*/  @!P1 NANOSLEEP.SYNCS 0x989680 ;  /* 0x009896800000995d */ /* 0x008fea0003900000 */
[----:B------:R-:W3:Y:S02]  /*9620*/  @!P1 SYNCS.PHASECHK.TRANS64 P1, [R0+URZ+0x1a0], R3 ;  /* 0x0001a003000095a7 */ /* 0x000ee400080210ff */
[----:B---3--:R-:W-:Y:S05]  /*9630*/  @!P1 BRA `(.L_x_112) ;  /* 0xfffffffc00f09947 */ /* 0x008fea000383ffff */
[----:B------:R-:W-:Y:S05]  /*9640*/  BRA `(.L_x_111) ;  /* 0xffffffd800b07947 */ /* 0x000fea000383ffff */
.L_x_114:
[----:B------:R1:W1:Y:S02]  /*9650*/  SYNCS.PHASECHK.TRANS64.TRYWAIT P1, [R83+URZ+0x1f0], R2 ;  /* 0x0001f002530075a7 */ /* 0x00026400080211ff */
[----:B-1----:R-:W-:Y:S05]  /*9660*/  @!P1 NANOSLEEP.SYNCS 0x989680 ;  /* 0x009896800000995d */ /* 0x002fea0003900000 */
[----:B------:R-:W1:Y:S02]  /*9670*/  @!P1 SYNCS.PHASECHK.TRANS64 P1, [R83+URZ+0x1f0], R2 ;  /* 0x0001f002530095a7 */ /* 0x000e6400080210ff */
[----:B-1----:R-:W-:Y:S05]  /*9680*/  @!P1 BRA `(.L_x_114) ;  /* 0xfffffffc00f09947 */ /* 0x002fea000383ffff */
[----:B------:R-:W-:Y:S05]  /*9690*/  BRA `(.L_x_113) ;  /* 0xffffffd800fc7947 */ /* 0x000fea000383ffff */
.L_x_125:
[----:B--2---:R2:W3:Y:S02]  /*96a0*/  SYNCS.PHASECHK.TRANS64.TRYWAIT P1, [R3+URZ+0x1a0], R0 ;  /* 0x0001a000030075a7 */ /* 0x0044e400080211ff */
[----:B---3--:R-:W-:Y:S05]  /*96b0*/  @!P1 NANOSLEEP.SYNCS 0x989680 ;  /* 0x009896800000995d */ /* 0x008fea0003900000 */
[----:B------:R-:W3:Y:S02]  /*96c0*/  @!P1 SYNCS.PHASECHK.TRANS64 P1, [R3+URZ+0x1a0], R0 ;  /* 0x0001a000030095a7 */ /* 0x000ee400080210ff */
[----:B---3--:R-:W-:Y:S05]  /*96d0*/  @!P1 BRA `(.L_x_125) ;  /* 0xfffffffc00f09947 */ /* 0x008fea000383ffff */
[----:B------:R-:W-:Y:S05]  /*96e0*/  BRA `(.L_x_124) ;  /* 0xffffffe400107947 */ /* 0x000fea000383ffff */
        .weak           $__internal_0_$__cuda_sm10x_tcgen05_guardrail_trap_col_being_dealloced_not_returned_by_alloc
        .type           $__internal_0_$__cuda_sm10x_tcgen05_guardrail_trap_col_being_dealloced_not_returned_by_alloc,@function
        .size           $__internal_0_$__cuda_sm10x_tcgen05_guardrail_trap_col_being_dealloced_not_returned_by_alloc,($__internal_1_$__cuda_sm10x_tcgen05_guardrail_trap_phase_invalid_during_alloc - $__internal_0_$__cuda_sm10x_tcgen05_guardrail_trap_col_being_dealloced_not_returned_by_alloc)
$__internal_0_$__cuda_sm10x_tcgen05_guardrail_trap_col_being_dealloced_not_returned_by_alloc:
[----:B------:R-:W-:Y:S05]  /*96f0*/  BPT.TRAP 0x1 ;  /* 0x000000040000795c */ /* 0x000fea0000300000 */
[----:B------:R-:W-:-:S04]  /*9700*/  HFMA2 R3, -RZ, RZ, 0, 0 ;  /* 0x00000000ff037431 */ /* 0x000fc800000001ff */
[----:B------:R-:W-:Y:S05]  /*9710*/  RET.REL.NODEC R2 `(_ZN7cutlass13device_kernelINS_4conv6kernel13ConvUniversalINS1_16ConvProblemShapeILNS1_8OperatorE2ELi2EEENS1_10collective14CollectiveConvINS1_47MainloopSm100TmaUmmaWarpSpecializedImplicitGemmILS5_2ELi26ELi2ELi1ELi2EN4cute5tupleIJNSA_1CILi2EEENSC_ILi1EEESE_EEEEENSB_IJNSC_ILi64EEENSB_IJSH_EEENSB_IJNSC_ILi32EEEEEEEEENS_10bfloat16_tESM_NSA_8TiledMMAINSA_8MMA_AtomIJNSA_20SM100_MMA_F16BF16_SSISM_SM_fLi64ELi64ELNSA_4UMMA5MajorE1ELSR_1ELNSQ_7ScaleInE0ELSS_0EEEEEENSA_6LayoutINSB_IJSE_SE_SE_EEENSB_IJNSC_ILi0EEESX_SX_EEEEENSB_IJNSA_10UnderscoreES10_S10_EEEEENS7_6detail27Sm100ImplicitGemmTileTraitsINSA_13SM90_TMA_LOADENSA_14ComposedLayoutINSA_7SwizzleILi3ELi4ELi3EEENSA_18smem_ptr_flag_bitsILi16EEENSV_INSB_IJSH_NSC_ILi8EEEEEENSB_IJSE_SH_EEEEEEEvEENS14_INSA_30SM90_TMA_LOAD_IM2COL_MULTICASTES1F_vEEEENS_8epilogue10collective18CollectiveEpilogueINS1K_23Sm100TmaWarpSpecializedILi3ELi2ELi16ELb1ELb0EEEJSL_NSB_IJNSV_ISH_SE_EENSV_ISJ_SE_EEEEESM_NSB_IJlNSB_IJSE_llEEESX_EEESM_S1T_NS1K_6fusion15FusionCallbacksIS1O_NS1U_17LinearCombinationISM_fSM_fLNS_15FloatRoundStyleE2EEESL_S1R_JEEENSA_5SM1004TMEM4LOAD26SM100_TMEM_LOAD_16dp256b4xES15_NS16_INS17_ILi2ELi4ELi3EEES1A_NSV_INSB_IJS1B_SJ_EEENSB_IJSJ_SE_EEEEEEENSA_17SM75_U32x4_LDSM_NENSA_14SM90_TMA_STOREES28_NSA_17SM90_U32x4_STSM_NENSA_39AutoVectorizingCopyWithAssumedAlignmentILi128EEEEEEvvEEEEvNT_6ParamsE) ;  /* 0xffffff6802387950 */ /* 0x000fea0003c3ffff */
        .weak           $__internal_1_$__cuda_sm10x_tcgen05_guardrail_trap_phase_invalid_during_alloc
        .type           $__internal_1_$__cuda_sm10x_tcgen05_guardrail_trap_phase_invalid_during_alloc,@function
        .size           $__internal_1_$__cuda_sm10x_tcgen05_guardrail_trap_phase_invalid_during_alloc,($__internal_2_$__cuda_sm10x_tcgen05_guardrail_trap_unallocated_columns_being_dealloced - $__internal_1_$__cuda_sm10x_tcgen05_guardrail_trap_phase_invalid_during_alloc)
$__internal_1_$__cuda_sm10x_tcgen05_guardrail_trap_phase_invalid_during_alloc:
[----:B------:R-:W-:Y:S05]  /*9720*/  BPT.TRAP 0x1 ;  /* 0x000000040000795c */ /* 0x000fea0000300000 */
[----:B------:R-:W-:-:S04]  /*9730*/  MOV R3, 0x0 ;  /* 0x0000000000037802 */ /* 0x000fc80000000f00 */
[----:B------:R-:W-:Y:S05]  /*9740*/  RET.REL.NODEC R2 `(_ZN7cutlass13device_kernelINS_4conv6kernel13ConvUniversalINS1_16ConvProblemShapeILNS1_8OperatorE2ELi2EEENS1_10collective14CollectiveConvINS1_47MainloopSm100TmaUmmaWarpSpecializedImplicitGemmILS5_2ELi26ELi2ELi1ELi2EN4cute5tupleIJNSA_1CILi2EEENSC_ILi1EEESE_EEEEENSB_IJNSC_ILi64EEENSB_IJSH_EEENSB_IJNSC_ILi32EEEEEEEEENS_10bfloat16_tESM_NSA_8TiledMMAINSA_8MMA_AtomIJNSA_20SM100_MMA_F16BF16_SSISM_SM_fLi64ELi64ELNSA_4UMMA5MajorE1ELSR_1ELNSQ_7ScaleInE0ELSS_0EEEEEENSA_6LayoutINSB_IJSE_SE_SE_EEENSB_IJNSC_ILi0EEESX_SX_EEEEENSB_IJNSA_10UnderscoreES10_S10_EEEEENS7_6detail27Sm100ImplicitGemmTileTraitsINSA_13SM90_TMA_LOADENSA_14ComposedLayoutINSA_7SwizzleILi3ELi4ELi3EEENSA_18smem_ptr_flag_bitsILi16EEENSV_INSB_IJSH_NSC_ILi8EEEEEENSB_IJSE_SH_EEEEEEEvEENS14_INSA_30SM90_TMA_LOAD_IM2COL_MULTICASTES1F_vEEEENS_8epilogue10collective18CollectiveEpilogueINS1K_23Sm100TmaWarpSpecializedILi3ELi2ELi16ELb1ELb0EEEJSL_NSB_IJNSV_ISH_SE_EENSV_ISJ_SE_EEEEESM_NSB_IJlNSB_IJSE_llEEESX_EEESM_S1T_NS1K_6fusion15FusionCallbacksIS1O_NS1U_17LinearCombinationISM_fSM_fLNS_15FloatRoundStyleE2EEESL_S1R_JEEENSA_5SM1004TMEM4LOAD26SM100_TMEM_LOAD_16dp256b4xES15_NS16_INS17_ILi2ELi4ELi3EEES1A_NSV_INSB_IJS1B_SJ_EEENSB_IJSJ_SE_EEEEEEENSA_17SM75_U32x4_LDSM_NENSA_14SM90_TMA_STOREES28_NSA_17SM90_U32x4_STSM_NENSA_39AutoVectorizingCopyWithAssumedAlignmentILi128EEEEEEvvEEEEvNT_6ParamsE) ;  /* 0xffffff68022c7950 */ /* 0x000fea0003c3ffff */
        .weak           $__internal_2_$__cuda_sm10x_tcgen05_guardrail_trap_unallocated_columns_being_dealloced
        .type           $__internal_2_$__cuda_sm10x_tcgen05_guardrail_trap_unallocated_columns_being_dealloced,@function
        .size           $__internal_2_$__cuda_sm10x_tcgen05_guardrail_trap_unallocated_columns_being_dealloced,(.L_x_218 - $__internal_2_$__cuda_sm10x_tcgen05_guardrail_trap_unallocated_columns_being_dealloced)
$__internal_2_$__cuda_sm10x_tcgen05_guardrail_trap_unallocated_columns_being_dealloced:
[----:B------:R-:W-:Y:S05]  /*9750*/  BPT.TRAP 0x1 ;  /* 0x000000040000795c */ /* 0x000fea0000300000 */
[----:B------:R-:W-:-:S04]  /*9760*/  HFMA2 R3, -RZ, RZ, 0, 0 ;  /* 0x00000000ff037431 */ /* 0x000fc800000001ff */
[----:B------:R-:W-:Y:S05]  /*9770*/  RET.REL.NODEC R2 `(_ZN7cutlass13device_kernelINS_4conv6kernel13ConvUniversalINS1_16ConvProblemShapeILNS1_8OperatorE2ELi2EEENS1_10collective14CollectiveConvINS1_47MainloopSm100TmaUmmaWarpSpecializedImplicitGemmILS5_2ELi26ELi2ELi1ELi2EN4cute5tupleIJNSA_1CILi2EEENSC_ILi1EEESE_EEEEENSB_IJNSC_ILi64EEENSB_IJSH_EEENSB_IJNSC_ILi32EEEEEEEEENS_10bfloat16_tESM_NSA_8TiledMMAINSA_8MMA_AtomIJNSA_20SM100_MMA_F16BF16_SSISM_SM_fLi64ELi64ELNSA_4UMMA5MajorE1ELSR_1ELNSQ_7ScaleInE0ELSS_0EEEEEENSA_6LayoutINSB_IJSE_SE_SE_EEENSB_IJNSC_ILi0EEESX_SX_EEEEENSB_IJNSA_10UnderscoreES10_S10_EEEEENS7_6detail27Sm100ImplicitGemmTileTraitsINSA_13SM90_TMA_LOADENSA_14ComposedLayoutINSA_7SwizzleILi3ELi4ELi3EEENSA_18smem_ptr_flag_bitsILi16EEENSV_INSB_IJSH_NSC_ILi8EEEEEENSB_IJSE_SH_EEEEEEEvEENS14_INSA_30SM90_TMA_LOAD_IM2COL_MULTICASTES1F_vEEEENS_8epilogue10collective18CollectiveEpilogueINS1K_23Sm100TmaWarpSpecializedILi3ELi2ELi16ELb1ELb0EEEJSL_NSB_IJNSV_ISH_SE_EENSV_ISJ_SE_EEEEESM_NSB_IJlNSB_IJSE_llEEESX_EEESM_S1T_NS1K_6fusion15FusionCallbacksIS1O_NS1U_17LinearCombinationISM_fSM_fLNS_15FloatRoundStyleE2EEESL_S1R_JEEENSA_5SM1004TMEM4LOAD26SM100_TMEM_LOAD_16dp256b4xES15_NS16_INS17_ILi2ELi4ELi3EEES1A_NSV_INSB_IJS1B_SJ_EEENSB_IJSJ_SE_EEEEEEENSA_17SM75_U32x4_LDSM_NENSA_14SM90_TMA_STOREES28_NSA_17SM90_U32x4_STSM_NENSA_39AutoVectorizingCopyWithAssumedAlignmentILi128EEEEEEvvEEEEvNT_6ParamsE) ;  /* 0xffffff6802207950 */ /* 0x000fea0003c3ffff */
.L_x_217:
[----:B------:R-:W-:-:S00]  /*9780*/  BRA `(.L_x_217) ;  /* 0xfffffffc00fc7947 */ /* 0x000fc0000383ffff */
[----:B------:R-:W-:-:S00]  /*9790*/  NOP ;  /* 0x0000000000007918 */ /* 0x000fc00000000000 */
        /* <DEDUP_REMOVED lines=14> */
.L_x_218:


//--------------------- .nv.global.init           --------------------------
	.section	.nv.global.init,"aw",@progbits
.nv.global.init:
	.type		$str$29,@object
	.size		$str$29,($str$30 - $str$29)
$str$29:
        /*0000*/ 	.byte	0x28, 0x61, 0x64, 0x64, 0x72, 0x65, 0x73, 0x73, 0x20, 0x26, 0x20, 0x6d, 0x61, 0x73, 0x6b, 0x29
        /*0010*/ 	.byte	0x20, 0x3d, 0x3d, 0x20, 0x30, 0x00
	.type		$str$30,@object
	.size		$str$30,($str$28 - $str$30)
$str$30:
        /*0016*/ 	.byte	0x2f, 0x74, 0x6d, 0x70, 0x2f, 0x63, 0x75, 0x74, 0x6c, 0x61, 0x73, 0x73, 0x5f, 0x73, 0x77, 0x65
        /*0026*/ 	.byte	0x65, 0x70, 0x5f, 0x73, 0x72, 0x63, 0x2f, 0x69, 0x6e, 0x63, 0x6c, 0x75, 0x64, 0x65, 0x2f, 0x63
        /*0036*/ 	.byte	0x75, 0x74, 0x65, 0x2f, 0x70, 0x6f, 0x69, 0x6e, 0x74, 0x65, 0x72, 0x5f, 0x66, 0x6c, 0x61, 0x67
        /*0046*/ 	.byte	0x67, 0x65, 0x64, 0x2e, 0x68, 0x70, 0x70, 0x00
	.type		$str$28,@object
	.size		$str$28,($str$27 - $str$28)
$str$28:
        /*004e*/ 	.byte	0x2f, 0x74, 0x6d, 0x70, 0x2f, 0x63, 0x75, 0x74, 0x6c, 0x61, 0x73, 0x73, 0x5f, 0x73, 0x77, 0x65
        /*005e*/ 	.byte	0x65, 0x70, 0x5f, 0x73, 0x72, 0x63, 0x2f, 0x69, 0x6e, 0x63, 0x6c, 0x75, 0x64, 0x65, 0x2f, 0x63
        /*006e*/ 	.byte	0x75, 0x74, 0x65, 0x2f, 0x61, 0x74, 0x6f, 0x6d, 0x2f, 0x63, 0x6f, 0x70, 0x79, 0x5f, 0x74, 0x72
        /*007e*/ 	.byte	0x61, 0x69, 0x74, 0x73, 0x5f, 0x73, 0x6d, 0x31, 0x30, 0x30, 0x2e, 0x68, 0x70, 0x70, 0x00
	.type		$str$27,@object
	.size		$str$27,(__unnamed_1 - $str$27)
$str$27:
        /*008d*/ 	.byte	0x28, 0x28, 0x75, 0x69, 0x6e, 0x74, 0x33, 0x32, 0x5f, 0x74, 0x28, 0x74, 0x68, 0x72, 0x65, 0x61
        /*009d*/ 	.byte	0x64, 0x49, 0x64, 0x78, 0x2e, 0x78, 0x29, 0x20, 0x2f, 0x20, 0x33, 0x32, 0x29, 0x20, 0x25, 0x20
        /*00ad*/ 	.byte	0x34, 0x29, 0x20, 0x3d, 0x3d, 0x20, 0x28, 0x28, 0x28, 0x74, 0x6d, 0x65, 0x6d, 0x5f, 0x61, 0x64
        /*00bd*/ 	.byte	0x64, 0x72, 0x20, 0x3e, 0x3e, 0x20, 0x31, 0x36, 0x29, 0x20, 0x2f, 0x20, 0x33, 0x32, 0x29, 0x20
        /*00cd*/ 	.byte	0x25, 0x20, 0x34, 0x29, 0x00
	.type		__unnamed_1,@object
	.size		__unnamed_1,(__unnamed_2 - __unnamed_1)
__unnamed_1:
        /*00d2*/ 	.byte	0x61, 0x75, 0x74, 0x6f, 0x20, 0x63, 0x75, 0x74, 0x65, 0x3a, 0x3a, 0x61, 0x73, 0x5f, 0x70, 0x6f
        /* <DEDUP_REMOVED lines=24> */
        /*0262*/ 	.byte	0x30, 0x34, 0x38, 0x3e, 0x3e, 0x3e, 0x3e, 0x5d, 0x00
	.type		__unnamed_2,@object
	.size		__unnamed_2,(.L_2 - __unnamed_2)
__unnamed_2:
        /* <DEDUP_REMOVED lines=45> */
        /*053b*/ 	.byte	0x3e, 0x3e, 0x3e, 0x5d, 0x00
.L_2:


//--------------------- .nv.shared._ZN7cutlass13device_kernelINS_4conv6kernel13ConvUniversalINS1_16ConvProblemShapeILNS1_8OperatorE2ELi2EEENS1_10collective14CollectiveConvINS1_47MainloopSm100TmaUmmaWarpSpecializedImplicitGemmILS5_2ELi26ELi2ELi1ELi2EN4cute5tupleIJNSA_1CILi2EEENSC_ILi1EEESE_EEEEENSB_IJNSC_ILi64EEENSB_IJSH_EEENSB_IJNSC_ILi32EEEEEEEEENS_10bfloat16_tESM_NSA_8TiledMMAINSA_8MMA_AtomIJNSA_20SM100_MMA_F16BF16_SSISM_SM_fLi64ELi64ELNSA_4UMMA5MajorE1ELSR_1ELNSQ_7ScaleInE0ELSS_0EEEEEENSA_6LayoutINSB_IJSE_SE_SE_EEENSB_IJNSC_ILi0EEESX_SX_EEEEENSB_IJNSA_10UnderscoreES10_S10_EEEEENS7_6detail27Sm100ImplicitGemmTileTraitsINSA_13SM90_TMA_LOADENSA_14ComposedLayoutINSA_7SwizzleILi3ELi4ELi3EEENSA_18smem_ptr_flag_bitsILi16EEENSV_INSB_IJSH_NSC_ILi8EEEEEENSB_IJSE_SH_EEEEEEEvEENS14_INSA_30SM90_TMA_LOAD_IM2COL_MULTICASTES1F_vEEEENS_8epilogue10collective18CollectiveEpilogueINS1K_23Sm100TmaWarpSpecializedILi3ELi2ELi16ELb1ELb0EEEJSL_NSB_IJNSV_ISH_SE_EENSV_ISJ_SE_EEEEESM_NSB_IJlNSB_IJSE_llEEESX_EEESM_S1T_NS1K_6fusion15FusionCallbacksIS1O_NS1U_17LinearCombinationISM_fSM_fLNS_15FloatRoundStyleE2EEESL_S1R_JEEENSA_5SM1004TMEM4LOAD26SM100_TMEM_LOAD_16dp256b4xES15_NS16_INS17_ILi2ELi4ELi3EEES1A_NSV_INSB_IJS1B_SJ_EEENSB_IJSJ_SE_EEEEEEENSA_17SM75_U32x4_LDSM_NENSA_14SM90_TMA_STOREES28_NSA_17SM90_U32x4_STSM_NENSA_39AutoVectorizingCopyWithAssumedAlignmentILi128EEEEEEvvEEEEvNT_6ParamsE --------------------------
	.section	.nv.shared._ZN7cutlass13device_kernelINS_4conv6kernel13ConvUniversalINS1_16ConvProblemShapeILNS1_8OperatorE2ELi2EEENS1_10collective14CollectiveConvINS1_47MainloopSm100TmaUmmaWarpSpecializedImplicitGemmILS5_2ELi26ELi2ELi1ELi2EN4cute5tupleIJNSA_1CILi2EEENSC_ILi1EEESE_EEEEENSB_IJNSC_ILi64EEENSB_IJSH_EEENSB_IJNSC_ILi32EEEEEEEEENS_10bfloat16_tESM_NSA_8TiledMMAINSA_8MMA_AtomIJNSA_20SM100_MMA_F16BF16_SSISM_SM_fLi64ELi64ELNSA_4UMMA5MajorE1ELSR_1ELNSQ_7ScaleInE0ELSS_0EEEEEENSA_6LayoutINSB_IJSE_SE_SE_EEENSB_IJNSC_ILi0EEESX_SX_EEEEENSB_IJNSA_10UnderscoreES10_S10_EEEEENS7_6detail27Sm100ImplicitGemmTileTraitsINSA_13SM90_TMA_LOADENSA_14ComposedLayoutINSA_7SwizzleILi3ELi4ELi3EEENSA_18smem_ptr_flag_bitsILi16EEENSV_INSB_IJSH_NSC_ILi8EEEEEENSB_IJSE_SH_EEEEEEEvEENS14_INSA_30SM90_TMA_LOAD_IM2COL_MULTICASTES1F_vEEEENS_8epilogue10collective18CollectiveEpilogueINS1K_23Sm100TmaWarpSpecializedILi3ELi2ELi16ELb1ELb0EEEJSL_NSB_IJNSV_ISH_SE_EENSV_ISJ_SE_EEEEESM_NSB_IJlNSB_IJSE_llEEESX_EEESM_S1T_NS1K_6fusion15FusionCallbacksIS1O_NS1U_17LinearCombinationISM_fSM_fLNS_15FloatRoundStyleE2EEESL_S1R_JEEENSA_5SM1004TMEM4LOAD26SM100_TMEM_LOAD_16dp256b4xES15_NS16_INS17_ILi2ELi4ELi3EEES1A_NSV_INSB_IJS1B_SJ_EEENSB_IJSJ_SE_EEEEEEENSA_17SM75_U32x4_LDSM_NENSA_14SM90_TMA_STOREES28_NSA_17SM90_U32x4_STSM_NENSA_39AutoVectorizingCopyWithAssumedAlignmentILi128EEEEEEvvEEEEvNT_6ParamsE,"aw",@nobits
	.sectionflags	@""
	.align	16
	.zero		1024


//--------------------- .nv.shared.reserved.0     --------------------------
	.section	.nv.shared.reserved.0,"aw",@nobits
	.weak		__nv_reservedSMEM_offset_0_alias
	.size		__nv_reservedSMEM_offset_0_alias, 0, 64
	.other		__nv_reservedSMEM_offset_0_alias,@"STO_CUDA_RESERVED_SHARED STV_DEFAULT"
__nv_reservedSMEM_offset_0_alias:
	.zero		0
.nv.shared.reserved.0:
	.zero		64
	.weak		__nv_reservedSMEM_tcgen05_partition
	.type		__nv_reservedSMEM_tcgen05_partition,@object
	.size		__nv_reservedSMEM_tcgen05_partition,(.L_0 - __nv_reservedSMEM_tcgen05_partition)
__nv_reservedSMEM_tcgen05_partition:
	.zero		32
.L_0:


//--------------------- .nv.global                --------------------------
	.section	.nv.global,"aw",@nobits
.nv.global:
	.type		_ZN39_INTERNAL_0a09f86c_4_k_cu_e9383439_29414cute1_E,@object
	.size		_ZN39_INTERNAL_0a09f86c_4_k_cu_e9383439_29414cute1_E,(_ZN39_INTERNAL_0a09f86c_4_k_cu_e9383439_29414cuda3std3__45__cpo6cbeginE - _ZN39_INTERNAL_0a09f86c_4_k_cu_e9383439_29414cute1_E)
_ZN39_INTERNAL_0a09f86c_4_k_cu_e9383439_29414cute1_E:
	.zero		1
	.type		_ZN39_INTERNAL_0a09f86c_4_k_cu_e9383439_29414cuda3std3__45__cpo6cbeginE,@object
	.size		_ZN39_INTERNAL_0a09f86c_4_k_cu_e9383439_29414cuda3std3__45__cpo6cbeginE,(_ZN39_INTERNAL_0a09f86c_4_k_cu_e9383439_29414cuda3std3__48in_placeE - _ZN39_INTERNAL_0a09f86c_4_k_cu_e9383439_29414cuda3std3__45__cpo6cbeginE)
_ZN39_INTERNAL_0a09f86c_4_k_cu_e9383439_29414cuda3std3__45__cpo6cbeginE:
	.zero		1
	.type		_ZN39_INTERNAL_0a09f86c_4_k_cu_e9383439_29414cuda3std3__48in_placeE,@object
	.size		_ZN39_INTERNAL_0a09f86c_4_k_cu_e9383439_29414cuda3std3__48in_placeE,(_ZN39_INTERNAL_0a09f86c_4_k_cu_e9383439_29414cuda3std6ranges3__45__cpo9iter_moveE - _ZN39_INTERNAL_0a09f86c_4_k_cu_e9383439_29414cuda3std3__48in_placeE)
_ZN39_INTERNAL_0a09f86c_4_k_cu_e9383439_29414cuda3std3__48in_placeE:
	.zero		1
	.type		_ZN39_INTERNAL_0a09f86c_4_k_cu_e9383439_29414cuda3std6ranges3__45__cpo9iter_moveE,@object
	.size		_ZN39_INTERNAL_0a09f86c_4_k_cu_e9383439_29414cuda3std6ranges3__45__cpo9iter_moveE,(_ZN39_INTERNAL_0a09f86c_4_k_cu_e9383439_29414cuda3std3__45__cpo5beginE - _ZN39_INTERNAL_0a09f86c_4_k_cu_e9383439_29414cuda3std6ranges3__45__cpo9iter_moveE)
_ZN39_INTERNAL_0a09f86c_4_k_cu_e9383439_29414cuda3std6ranges3__45__cpo9iter_moveE:
	.zero		1
	.type		_ZN39_INTERNAL_0a09f86c_4_k_cu_e9383439_29414cuda3std3__45__cpo5beginE,@object
	.size		_ZN39_INTERNAL_0a09f86c_4_k_cu_e9383439_29414cuda3std3__45__cpo5beginE,(_ZN39_INTERNAL_0a09f86c_4_k_cu_e9383439_29414cuda3std3__441_GLOBAL__N__0a09f86c_4_k_cu_e9383439_29416ignoreE - _ZN39_INTERNAL_0a09f86c_4_k_cu_e9383439_29414cuda3std3__45__cpo5beginE)
_ZN39_INTERNAL_0a09f86c_4_k_cu_e9383439_29414cuda3std3__45__cpo5beginE:
	.zero		1
	.type		_ZN39_INTERNAL_0a09f86c_4_k_cu_e9383439_29414cuda3std3__441_GLOBAL__N__0a09f86c_4_k_cu_e9383439_29416ignoreE,@object
	.size		_ZN39_INTERNAL_0a09f86c_4_k_cu_e9383439_29414cuda3std3__441_GLOBAL__N__0a09f86c_4_k_cu_e9383439_29416ignoreE,(_ZN39_INTERNAL_0a09f86c_4_k_cu_e9383439_29414cute7productE - _ZN39_INTERNAL_0a09f86c_4_k_cu_e9383439_29414cuda3std3__441_GLOBAL__N__0a09f86c_4_k_cu_e9383439_29416ignoreE)
_ZN39_INTERNAL_0a09f86c_4_k_cu_e9383439_29414cuda3std3__441_GLOBAL__N__0a09f86c_4_k_cu_e9383439_29416ignoreE:
	.zero		1
	.type		_ZN39_INTERNAL_0a09f86c_4_k_cu_e9383439_29414cute7productE,@object
	.size		_ZN39_INTERNAL_0a09f86c_4_k_cu_e9383439_29414cute7productE,(_ZN39_INTERNAL_0a09f86c_4_k_cu_e9383439_29414cuda3std3__45__cpo3endE - _ZN39_INTERNAL_0a09f86c_4_k_cu_e9383439_29414cute7productE)
_ZN39_INTERNAL_0a09f86c_4_k_cu_e9383439_29414cute7productE:
	.zero		1
	.type		_ZN39_INTERNAL_0a09f86c_4_k_cu_e9383439_29414cuda3std3__45__cpo3endE,@object
	.size		_ZN39_INTERNAL_0a09f86c_4_k_cu_e9383439_29414cuda3std3__45__cpo3endE,(_ZN39_INTERNAL_0a09f86c_4_k_cu_e9383439_29414cuda3std3__419piecewise_constructE - _ZN39_INTERNAL_0a09f86c_4_k_cu_e9383439_29414cuda3std3__45__cpo3endE)
_ZN39_INTERNAL_0a09f86c_4_k_cu_e9383439_29414cuda3std3__45__cpo3endE:
	.zero		1
	.type		_ZN39_INTERNAL_0a09f86c_4_k_cu_e9383439_29414cuda3std3__419piecewise_constructE,@object
	.size		_ZN39_INTERNAL_0a09f86c_4_k_cu_e9383439_29414cuda3std3__419piecewise_constructE,(_ZN39_INTERNAL_0a09f86c_4_k_cu_e9383439_29414cuda3std3__45__cpo4cendE - _ZN39_INTERNAL_0a09f86c_4_k_cu_e9383439_29414cuda3std3__419piecewise_constructE)
_ZN39_INTERNAL_0a09f86c_4_k_cu_e9383439_29414cuda3std3__419piecewise_constructE:
	.zero		1
	.type		_ZN39_INTERNAL_0a09f86c_4_k_cu_e9383439_29414cuda3std3__45__cpo4cendE,@object
	.size		_ZN39_INTERNAL_0a09f86c_4_k_cu_e9383439_29414cuda3std3__45__cpo4cendE,(_ZN39_INTERNAL_0a09f86c_4_k_cu_e9383439_29414cuda3std6ranges3__45__cpo4swapE - _ZN39_INTERNAL_0a09f86c_4_k_cu_e9383439_29414cuda3std3__45__cpo4cendE)
_ZN39_INTERNAL_0a09f86c_4_k_cu_e9383439_29414cuda3std3__45__cpo4cendE:
	.zero		1
	.type		_ZN39_INTERNAL_0a09f86c_4_k_cu_e9383439_29414cuda3std6ranges3__45__cpo4swapE,@object
	.size		_ZN39_INTERNAL_0a09f86c_4_k_cu_e9383439_29414cuda3std6ranges3__45__cpo4swapE,(.L_10 - _ZN39_INTERNAL_0a09f86c_4_k_cu_e9383439_29414cuda3std6ranges3__45__cpo4swapE)
_ZN39_INTERNAL_0a09f86c_4_k_cu_e9383439_29414cuda3std6ranges3__45__cpo4swapE:
	.zero		1
.L_10:


//--------------------- .nv.constant0._ZN7cutlass13device_kernelINS_4conv6kernel13ConvUniversalINS1_16ConvProblemShapeILNS1_8OperatorE2ELi2EEENS1_10collective14CollectiveConvINS1_47MainloopSm100TmaUmmaWarpSpecializedImplicitGemmILS5_2ELi26ELi2ELi1ELi2EN4cute5tupleIJNSA_1CILi2EEENSC_ILi1EEESE_EEEEENSB_IJNSC_ILi64EEENSB_IJSH_EEENSB_IJNSC_ILi32EEEEEEEEENS_10bfloat16_tESM_NSA_8TiledMMAINSA_8MMA_AtomIJNSA_20SM100_MMA_F16BF16_SSISM_SM_fLi64ELi64ELNSA_4UMMA5MajorE1ELSR_1ELNSQ_7ScaleInE0ELSS_0EEEEEENSA_6LayoutINSB_IJSE_SE_SE_EEENSB_IJNSC_ILi0EEESX_SX_EEEEENSB_IJNSA_10UnderscoreES10_S10_EEEEENS7_6detail27Sm100ImplicitGemmTileTraitsINSA_13SM90_TMA_LOADENSA_14ComposedLayoutINSA_7SwizzleILi3ELi4ELi3EEENSA_18smem_ptr_flag_bitsILi16EEENSV_INSB_IJSH_NSC_ILi8EEEEEENSB_IJSE_SH_EEEEEEEvEENS14_INSA_30SM90_TMA_LOAD_IM2COL_MULTICASTES1F_vEEEENS_8epilogue10collective18CollectiveEpilogueINS1K_23Sm100TmaWarpSpecializedILi3ELi2ELi16ELb1ELb0EEEJSL_NSB_IJNSV_ISH_SE_EENSV_ISJ_SE_EEEEESM_NSB_IJlNSB_IJSE_llEEESX_EEESM_S1T_NS1K_6fusion15FusionCallbacksIS1O_NS1U_17LinearCombinationISM_fSM_fLNS_15FloatRoundStyleE2EEESL_S1R_JEEENSA_5SM1004TMEM4LOAD26SM100_TMEM_LOAD_16dp256b4xES15_NS16_INS17_ILi2ELi4ELi3EEES1A_NSV_INSB_IJS1B_SJ_EEENSB_IJSJ_SE_EEEEEEENSA_17SM75_U32x4_LDSM_NENSA_14SM90_TMA_STOREES28_NSA_17SM90_U32x4_STSM_NENSA_39AutoVectorizingCopyWithAssumedAlignmentILi128EEEEEEvvEEEEvNT_6ParamsE --------------------------
	.section	.nv.constant0._ZN7cutlass13device_kernelINS_4conv6kernel13ConvUniversalINS1_16ConvProblemShapeILNS1_8OperatorE2ELi2EEENS1_10collective14CollectiveConvINS1_47MainloopSm100TmaUmmaWarpSpecializedImplicitGemmILS5_2ELi26ELi2ELi1ELi2EN4cute5tupleIJNSA_1CILi2EEENSC_ILi1EEESE_EEEEENSB_IJNSC_ILi64EEENSB_IJSH_EEENSB_IJNSC_ILi32EEEEEEEEENS_10bfloat16_tESM_NSA_8TiledMMAINSA_8MMA_AtomIJNSA_20SM100_MMA_F16BF16_SSISM_SM_fLi64ELi64ELNSA_4UMMA5MajorE1ELSR_1ELNSQ_7ScaleInE0ELSS_0EEEEEENSA_6LayoutINSB_IJSE_SE_SE_EEENSB_IJNSC_ILi0EEESX_SX_EEEEENSB_IJNSA_10UnderscoreES10_S10_EEEEENS7_6detail27Sm100ImplicitGemmTileTraitsINSA_13SM90_TMA_LOADENSA_14ComposedLayoutINSA_7SwizzleILi3ELi4ELi3EEENSA_18smem_ptr_flag_bitsILi16EEENSV_INSB_IJSH_NSC_ILi8EEEEEENSB_IJSE_SH_EEEEEEEvEENS14_INSA_30SM90_TMA_LOAD_IM2COL_MULTICASTES1F_vEEEENS_8epilogue10collective18CollectiveEpilogueINS1K_23Sm100TmaWarpSpecializedILi3ELi2ELi16ELb1ELb0EEEJSL_NSB_IJNSV_ISH_SE_EENSV_ISJ_SE_EEEEESM_NSB_IJlNSB_IJSE_llEEESX_EEESM_S1T_NS1K_6fusion15FusionCallbacksIS1O_NS1U_17LinearCombinationISM_fSM_fLNS_15FloatRoundStyleE2EEESL_S1R_JEEENSA_5SM1004TMEM4LOAD26SM100_TMEM_LOAD_16dp256b4xES15_NS16_INS17_ILi2ELi4ELi3EEES1A_NSV_INSB_IJS1B_SJ_EEENSB_IJSJ_SE_EEEEEEENSA_17SM75_U32x4_LDSM_NENSA_14SM90_TMA_STOREES28_NSA_17SM90_U32x4_STSM_NENSA_39AutoVectorizingCopyWithAssumedAlignmentILi128EEEEEEvvEEEEvNT_6ParamsE,"a",@progbits
	.sectionflags	@""
	.align	4
.nv.constant0._ZN7cutlass13device_kernelINS_4conv6kernel13ConvUniversalINS1_16ConvProblemShapeILNS1_8OperatorE2ELi2EEENS1_10collective14CollectiveConvINS1_47MainloopSm100TmaUmmaWarpSpecializedImplicitGemmILS5_2ELi26ELi2ELi1ELi2EN4cute5tupleIJNSA_1CILi2EEENSC_ILi1EEESE_EEEEENSB_IJNSC_ILi64EEENSB_IJSH_EEENSB_IJNSC_ILi32EEEEEEEEENS_10bfloat16_tESM_NSA_8TiledMMAINSA_8MMA_AtomIJNSA_20SM100_MMA_F16BF16_SSISM_SM_fLi64ELi64ELNSA_4UMMA5MajorE1ELSR_1ELNSQ_7ScaleInE0ELSS_0EEEEEENSA_6LayoutINSB_IJSE_SE_SE_EEENSB_IJNSC_ILi0EEESX_SX_EEEEENSB_IJNSA_10UnderscoreES10_S10_EEEEENS7_6detail27Sm100ImplicitGemmTileTraitsINSA_13SM90_TMA_LOADENSA_14ComposedLayoutINSA_7SwizzleILi3ELi4ELi3EEENSA_18smem_ptr_flag_bitsILi16EEENSV_INSB_IJSH_NSC_ILi8EEEEEENSB_IJSE_SH_EEEEEEEvEENS14_INSA_30SM90_TMA_LOAD_IM2COL_MULTICASTES1F_vEEEENS_8epilogue10collective18CollectiveEpilogueINS1K_23Sm100TmaWarpSpecializedILi3ELi2ELi16ELb1ELb0EEEJSL_NSB_IJNSV_ISH_SE_EENSV_ISJ_SE_EEEEESM_NSB_IJlNSB_IJSE_llEEESX_EEESM_S1T_NS1K_6fusion15FusionCallbacksIS1O_NS1U_17LinearCombinationISM_fSM_fLNS_15FloatRoundStyleE2EEESL_S1R_JEEENSA_5SM1004TMEM4LOAD26SM100_TMEM_LOAD_16dp256b4xES15_NS16_INS17_ILi2ELi4ELi3EEES1A_NSV_INSB_IJS1B_SJ_EEENSB_IJSJ_SE_EEEEEEENSA_17SM75_U32x4_LDSM_NENSA_14SM90_TMA_STOREES28_NSA_17SM90_U32x4_STSM_NENSA_39AutoVectorizingCopyWithAssumedAlignmentILi128EEEEEEvvEEEEvNT_6ParamsE:
	.zero		2944


//--------------------- SYMBOLS --------------------------

	.type		.nv.reservedSmem.offset0,@object
	.size		.nv.reservedSmem.offset0,0x4
	.type		.nv.reservedSmem.cap,@object
	.size		.nv.reservedSmem.cap,0x4
	.type		__assertfail,@function
